//
// Generated by NVIDIA NVVM Compiler
//
// Compiler Build ID: CL-36424714
// Cuda compilation tools, release 13.0, V13.0.88
// Based on NVVM 20.0.0
//

.version 9.0
.target sm_100
.address_size 64

	// .globl	_Z14d_getDistancesPfiS_iS_S_

.visible .entry _Z14d_getDistancesPfiS_iS_S_(
	.param .u64 .ptr .align 1 _Z14d_getDistancesPfiS_iS_S__param_0,
	.param .u32 _Z14d_getDistancesPfiS_iS_S__param_1,
	.param .u64 .ptr .align 1 _Z14d_getDistancesPfiS_iS_S__param_2,
	.param .u32 _Z14d_getDistancesPfiS_iS_S__param_3,
	.param .u64 .ptr .align 1 _Z14d_getDistancesPfiS_iS_S__param_4,
	.param .u64 .ptr .align 1 _Z14d_getDistancesPfiS_iS_S__param_5
)
{
	.reg .pred 	%p<4>;
	.reg .b32 	%r<16>;
	.reg .b32 	%f<36>;
	.reg .b64 	%rd<15>;

	ld.param.u64 	%rd1, [_Z14d_getDistancesPfiS_iS_S__param_0];
	ld.param.u32 	%r4, [_Z14d_getDistancesPfiS_iS_S__param_1];
	ld.param.u64 	%rd2, [_Z14d_getDistancesPfiS_iS_S__param_2];
	ld.param.u32 	%r5, [_Z14d_getDistancesPfiS_iS_S__param_3];
	ld.param.u64 	%rd3, [_Z14d_getDistancesPfiS_iS_S__param_4];
	ld.param.u64 	%rd4, [_Z14d_getDistancesPfiS_iS_S__param_5];
	mov.u32 	%r6, %ctaid.x;
	shl.b32 	%r7, %r6, 5;
	mov.u32 	%r8, %tid.x;
	add.s32 	%r1, %r7, %r8;
	mov.u32 	%r9, %ctaid.y;
	shl.b32 	%r10, %r9, 5;
	mov.u32 	%r11, %tid.y;
	add.s32 	%r12, %r10, %r11;
	setp.ge.s32 	%p1, %r1, %r4;
	setp.ge.s32 	%p2, %r12, %r5;
	or.pred  	%p3, %p1, %p2;
	@%p3 bra 	$L__BB0_2;
	cvta.to.global.u64 	%rd5, %rd4;
	cvta.to.global.u64 	%rd6, %rd1;
	cvta.to.global.u64 	%rd7, %rd2;
	cvta.to.global.u64 	%rd8, %rd3;
	ld.global.f32 	%f1, [%rd5+8];
	ld.global.f32 	%f2, [%rd5+4];
	ld.global.f32 	%f3, [%rd5];
	mul.lo.s32 	%r13, %r1, 3;
	mul.wide.s32 	%rd9, %r13, 4;
	add.s64 	%rd10, %rd6, %rd9;
	ld.global.f32 	%f4, [%rd10];
	mul.lo.s32 	%r14, %r12, 3;
	mul.wide.u32 	%rd11, %r14, 4;
	add.s64 	%rd12, %rd7, %rd11;
	ld.global.f32 	%f5, [%rd12];
	sub.f32 	%f6, %f4, %f5;
	ld.global.f32 	%f7, [%rd10+4];
	ld.global.f32 	%f8, [%rd12+4];
	sub.f32 	%f9, %f7, %f8;
	ld.global.f32 	%f10, [%rd10+8];
	ld.global.f32 	%f11, [%rd12+8];
	sub.f32 	%f12, %f10, %f11;
	div.rn.f32 	%f13, %f6, %f3;
	mov.f32 	%f14, 0f3F000000;
	copysign.f32 	%f15, %f13, %f14;
	add.rz.f32 	%f16, %f13, %f15;
	cvt.rzi.f32.f32 	%f17, %f16;
	mul.f32 	%f18, %f3, %f17;
	sub.f32 	%f19, %f6, %f18;
	div.rn.f32 	%f20, %f9, %f2;
	copysign.f32 	%f21, %f20, %f14;
	add.rz.f32 	%f22, %f20, %f21;
	cvt.rzi.f32.f32 	%f23, %f22;
	mul.f32 	%f24, %f2, %f23;
	sub.f32 	%f25, %f9, %f24;
	div.rn.f32 	%f26, %f12, %f1;
	copysign.f32 	%f27, %f26, %f14;
	add.rz.f32 	%f28, %f26, %f27;
	cvt.rzi.f32.f32 	%f29, %f28;
	mul.f32 	%f30, %f1, %f29;
	sub.f32 	%f31, %f12, %f30;
	mul.f32 	%f32, %f25, %f25;
	fma.rn.f32 	%f33, %f19, %f19, %f32;
	fma.rn.f32 	%f34, %f31, %f31, %f33;
	sqrt.rn.f32 	%f35, %f34;
	mad.lo.s32 	%r15, %r5, %r1, %r12;
	mul.wide.s32 	%rd13, %r15, 4;
	add.s64 	%rd14, %rd8, %rd13;
	st.global.f32 	[%rd14], %f35;
$L__BB0_2:
	ret;

}
	// .globl	_Z19d_getDistances_samePfiS_iS_S_
.visible .entry _Z19d_getDistances_samePfiS_iS_S_(
	.param .u64 .ptr .align 1 _Z19d_getDistances_samePfiS_iS_S__param_0,
	.param .u32 _Z19d_getDistances_samePfiS_iS_S__param_1,
	.param .u64 .ptr .align 1 _Z19d_getDistances_samePfiS_iS_S__param_2,
	.param .u32 _Z19d_getDistances_samePfiS_iS_S__param_3,
	.param .u64 .ptr .align 1 _Z19d_getDistances_samePfiS_iS_S__param_4,
	.param .u64 .ptr .align 1 _Z19d_getDistances_samePfiS_iS_S__param_5
)
{
	.reg .pred 	%p<6>;
	.reg .b32 	%r<27>;
	.reg .b32 	%f<36>;
	.reg .b64 	%rd<15>;

	ld.param.u64 	%rd1, [_Z19d_getDistances_samePfiS_iS_S__param_0];
	ld.param.u32 	%r9, [_Z19d_getDistances_samePfiS_iS_S__param_1];
	ld.param.u64 	%rd2, [_Z19d_getDistances_samePfiS_iS_S__param_2];
	ld.param.u32 	%r10, [_Z19d_getDistances_samePfiS_iS_S__param_3];
	ld.param.u64 	%rd3, [_Z19d_getDistances_samePfiS_iS_S__param_4];
	ld.param.u64 	%rd4, [_Z19d_getDistances_samePfiS_iS_S__param_5];
	mov.u32 	%r12, %ctaid.x;
	shl.b32 	%r13, %r12, 5;
	mov.u32 	%r14, %tid.x;
	add.s32 	%r1, %r13, %r14;
	setp.lt.s32 	%p1, %r1, %r10;
	mov.b32 	%r26, 0;
	mov.u32 	%r25, %r10;
	@%p1 bra 	$L__BB1_3;
	mov.b32 	%r23, 0;
	mov.u32 	%r25, %r10;
$L__BB1_2:
	add.s32 	%r26, %r23, 1;
	not.b32 	%r16, %r23;
	add.s32 	%r17, %r25, %r10;
	add.s32 	%r25, %r17, %r16;
	setp.ge.s32 	%p2, %r1, %r25;
	mov.u32 	%r23, %r26;
	@%p2 bra 	$L__BB1_2;
$L__BB1_3:
	sub.s32 	%r18, %r1, %r25;
	add.s32 	%r19, %r10, %r18;
	add.s32 	%r8, %r19, -1;
	setp.ge.s32 	%p3, %r26, %r9;
	setp.ge.s32 	%p4, %r8, %r10;
	or.pred  	%p5, %p3, %p4;
	@%p5 bra 	$L__BB1_5;
	cvta.to.global.u64 	%rd5, %rd4;
	ld.global.f32 	%f1, [%rd5+8];
	ld.global.f32 	%f2, [%rd5+4];
	ld.global.f32 	%f3, [%rd5];
	mul.lo.s32 	%r20, %r26, 3;
	cvta.to.global.u64 	%rd6, %rd1;
	mul.wide.u32 	%rd7, %r20, 4;
	add.s64 	%rd8, %rd6, %rd7;
	ld.global.f32 	%f4, [%rd8];
	mul.lo.s32 	%r21, %r8, 3;
	cvta.to.global.u64 	%rd9, %rd2;
	mul.wide.s32 	%rd10, %r21, 4;
	add.s64 	%rd11, %rd9, %rd10;
	ld.global.f32 	%f5, [%rd11];
	sub.f32 	%f6, %f4, %f5;
	ld.global.f32 	%f7, [%rd8+4];
	ld.global.f32 	%f8, [%rd11+4];
	sub.f32 	%f9, %f7, %f8;
	ld.global.f32 	%f10, [%rd8+8];
	ld.global.f32 	%f11, [%rd11+8];
	sub.f32 	%f12, %f10, %f11;
	div.rn.f32 	%f13, %f6, %f3;
	mov.f32 	%f14, 0f3F000000;
	copysign.f32 	%f15, %f13, %f14;
	add.rz.f32 	%f16, %f13, %f15;
	cvt.rzi.f32.f32 	%f17, %f16;
	mul.f32 	%f18, %f3, %f17;
	sub.f32 	%f19, %f6, %f18;
	div.rn.f32 	%f20, %f9, %f2;
	copysign.f32 	%f21, %f20, %f14;
	add.rz.f32 	%f22, %f20, %f21;
	cvt.rzi.f32.f32 	%f23, %f22;
	mul.f32 	%f24, %f2, %f23;
	sub.f32 	%f25, %f9, %f24;
	div.rn.f32 	%f26, %f12, %f1;
	copysign.f32 	%f27, %f26, %f14;
	add.rz.f32 	%f28, %f26, %f27;
	cvt.rzi.f32.f32 	%f29, %f28;
	mul.f32 	%f30, %f1, %f29;
	sub.f32 	%f31, %f12, %f30;
	mul.f32 	%f32, %f25, %f25;
	fma.rn.f32 	%f33, %f19, %f19, %f32;
	fma.rn.f32 	%f34, %f31, %f31, %f33;
	sqrt.rn.f32 	%f35, %f34;
	mad.lo.s32 	%r22, %r26, %r10, %r8;
	cvta.to.global.u64 	%rd12, %rd3;
	mul.wide.s32 	%rd13, %r22, 4;
	add.s64 	%rd14, %rd12, %rd13;
	st.global.f32 	[%rd14], %f35;
$L__BB1_5:
	ret;

}


// ===== COMPILED SASS (sm_100) =====

	.target	sm_100

	.elftype	@"ET_EXEC"


//--------------------- .note.nv.tkinfo           --------------------------
	.section	.note.nv.tkinfo,"",@"SHT_NOTE"
	.sectionflags	@"SHF_NOTE_NV_TKINFO"
	.tkinfo
        /*0018*/ 	.word	0x00000002
        /*0030*/ 	.string	""
        /*0030*/ 	.string	"ptxas"
        /*0030*/ 	.string	"Cuda compilation tools, release 13.0, V13.0.88"
        /*0030*/ 	.string	"Build cuda_13.0.r13.0/compiler.36424714_0"
        /*0030*/ 	.string	"-arch sm_100 -m 64 "



//--------------------- .note.nv.cuinfo           --------------------------
	.section	.note.nv.cuinfo,"",@"SHT_NOTE"
	.sectionflags	@"SHF_NOTE_NV_CUINFO"
        /*0018*/ 	.short	0x0002
        /*001a*/ 	.short	0x0064
        /*001c*/ 	.short	0x0082
	.zero		2


//--------------------- .nv.info                  --------------------------
	.section	.nv.info,"",@"SHT_CUDA_INFO"
	.align	4


	//----- nvinfo : EIATTR_REGCOUNT
	.align		4
        /*0000*/ 	.byte	0x04, 0x2f
        /*0002*/ 	.short	(.L_1 - .L_0)
	.align		4
.L_0:
        /*0004*/ 	.word	index@(_Z14d_getDistancesPfiS_iS_S_)
        /*0008*/ 	.word	0x00000018


	//----- nvinfo : EIATTR_FRAME_SIZE
	.align		4
.L_1:
        /*000c*/ 	.byte	0x04, 0x11
        /*000e*/ 	.short	(.L_3 - .L_2)
	.align		4
.L_2:
        /*0010*/ 	.word	index@($__internal_3_$__cuda_sm3x_div_rn_noftz_f32_slowpath)
        /*0014*/ 	.word	0x00000000


	//----- nvinfo : EIATTR_FRAME_SIZE
	.align		4
.L_3:
        /*0018*/ 	.byte	0x04, 0x11
        /*001a*/ 	.short	(.L_5 - .L_4)
	.align		4
.L_4:
        /*001c*/ 	.word	index@($__internal_2_$__cuda_sm20_sqrt_rn_f32_slowpath)
        /*0020*/ 	.word	0x00000000


	//----- nvinfo : EIATTR_FRAME_SIZE
	.align		4
.L_5:
        /*0024*/ 	.byte	0x04, 0x11
        /*0026*/ 	.short	(.L_7 - .L_6)
	.align		4
.L_6:
        /*0028*/ 	.word	index@(_Z14d_getDistancesPfiS_iS_S_)
        /*002c*/ 	.word	0x00000000


	//----- nvinfo : EIATTR_REGCOUNT
	.align		4
.L_7:
        /*0030*/ 	.byte	0x04, 0x2f
        /*0032*/ 	.short	(.L_9 - .L_8)
	.align		4
.L_8:
        /*0034*/ 	.word	index@(_Z19d_getDistances_samePfiS_iS_S_)
        /*0038*/ 	.word	0x00000018


	//----- nvinfo : EIATTR_FRAME_SIZE
	.align		4
.L_9:
        /*003c*/ 	.byte	0x04, 0x11
        /*003e*/ 	.short	(.L_11 - .L_10)
	.align		4
.L_10:
        /*0040*/ 	.word	index@($__internal_1_$__cuda_sm3x_div_rn_noftz_f32_slowpath)
        /*0044*/ 	.word	0x00000000


	//----- nvinfo : EIATTR_FRAME_SIZE
	.align		4
.L_11:
        /*0048*/ 	.byte	0x04, 0x11
        /*004a*/ 	.short	(.L_13 - .L_12)
	.align		4
.L_12:
        /*004c*/ 	.word	index@($__internal_0_$__cuda_sm20_sqrt_rn_f32_slowpath)
        /*0050*/ 	.word	0x00000000


	//----- nvinfo : EIATTR_FRAME_SIZE
	.align		4
.L_13:
        /*0054*/ 	.byte	0x04, 0x11
        /*0056*/ 	.short	(.L_15 - .L_14)
	.align		4
.L_14:
        /*0058*/ 	.word	index@(_Z19d_getDistances_samePfiS_iS_S_)
        /*005c*/ 	.word	0x00000000


	//----- nvinfo : EIATTR_MIN_STACK_SIZE
	.align		4
.L_15:
        /*0060*/ 	.byte	0x04, 0x12
        /*0062*/ 	.short	(.L_17 - .L_16)
	.align		4
.L_16:
        /*0064*/ 	.word	index@(_Z19d_getDistances_samePfiS_iS_S_)
        /*0068*/ 	.word	0x00000000


	//----- nvinfo : EIATTR_MIN_STACK_SIZE
	.align		4
.L_17:
        /*006c*/ 	.byte	0x04, 0x12
        /*006e*/ 	.short	(.L_19 - .L_18)
	.align		4
.L_18:
        /*0070*/ 	.word	index@(_Z14d_getDistancesPfiS_iS_S_)
        /*0074*/ 	.word	0x00000000
.L_19:


//--------------------- .nv.compat                --------------------------
	.section	.nv.compat,"",@"SHT_CUDA_COMPAT_INFO"
	.align	4
        /*0000*/ 	.byte	0x02, 0x09, 0x00, 0x00, 0x02, 0x02, 0x01, 0x00, 0x02, 0x05, 0x05, 0x00, 0x03, 0x07, 0x01, 0x01
        /*0010*/ 	.byte	0x02, 0x03, 0x00, 0x00, 0x02, 0x06, 0x01, 0x00, 0x04, 0x0b, 0x08, 0x00, 0x01, 0x00, 0x00, 0x00
        /*0020*/ 	.byte	0x00, 0x00, 0x00, 0x00


//--------------------- .nv.info._Z19d_getDistances_samePfiS_iS_S_ --------------------------
	.section	.nv.info._Z19d_getDistances_samePfiS_iS_S_,"",@"SHT_CUDA_INFO"
	.sectionflags	@""
	.align	4


	//----- nvinfo : EIATTR_CUDA_API_VERSION
	.align		4
        /*0000*/ 	.byte	0x04, 0x37
        /*0002*/ 	.short	(.L_21 - .L_20)
.L_20:
        /*0004*/ 	.word	0x00000082


	//----- nvinfo : EIATTR_KPARAM_INFO
	.align		4
.L_21:
        /*0008*/ 	.byte	0x04, 0x17
        /*000a*/ 	.short	(.L_23 - .L_22)
.L_22:
        /*000c*/ 	.word	0x00000000
        /*0010*/ 	.short	0x0005
        /*0012*/ 	.short	0x0028
        /*0014*/ 	.byte	0x00, 0xf5, 0x21, 0x00


	//----- nvinfo : EIATTR_KPARAM_INFO
	.align		4
.L_23:
        /*0018*/ 	.byte	0x04, 0x17
        /*001a*/ 	.short	(.L_25 - .L_24)
.L_24:
        /*001c*/ 	.word	0x00000000
        /*0020*/ 	.short	0x0004
        /*0022*/ 	.short	0x0020
        /*0024*/ 	.byte	0x00, 0xf5, 0x21, 0x00


	//----- nvinfo : EIATTR_KPARAM_INFO
	.align		4
.L_25:
        /*0028*/ 	.byte	0x04, 0x17
        /*002a*/ 	.short	(.L_27 - .L_26)
.L_26:
        /*002c*/ 	.word	0x00000000
        /*0030*/ 	.short	0x0003
        /*0032*/ 	.short	0x0018
        /*0034*/ 	.byte	0x00, 0xf0, 0x11, 0x00


	//----- nvinfo : EIATTR_KPARAM_INFO
	.align		4
.L_27:
        /*0038*/ 	.byte	0x04, 0x17
        /*003a*/ 	.short	(.L_29 - .L_28)
.L_28:
        /*003c*/ 	.word	0x00000000
        /*0040*/ 	.short	0x0002
        /*0042*/ 	.short	0x0010
        /*0044*/ 	.byte	0x00, 0xf5, 0x21, 0x00


	//----- nvinfo : EIATTR_KPARAM_INFO
	.align		4
.L_29:
        /*0048*/ 	.byte	0x04, 0x17
        /*004a*/ 	.short	(.L_31 - .L_30)
.L_30:
        /*004c*/ 	.word	0x00000000
        /*0050*/ 	.short	0x0001
        /*0052*/ 	.short	0x0008
        /*0054*/ 	.byte	0x00, 0xf0, 0x11, 0x00


	//----- nvinfo : EIATTR_KPARAM_INFO
	.align		4
.L_31:
        /*0058*/ 	.byte	0x04, 0x17
        /*005a*/ 	.short	(.L_33 - .L_32)
.L_32:
        /*005c*/ 	.word	0x00000000
        /*0060*/ 	.short	0x0000
        /*0062*/ 	.short	0x0000
        /*0064*/ 	.byte	0x00, 0xf5, 0x21, 0x00


	//----- nvinfo : EIATTR_SPARSE_MMA_MASK
	.align		4
.L_33:
        /*0068*/ 	.byte	0x03, 0x50
        /*006a*/ 	.short	0x0000


	//----- nvinfo : EIATTR_MAXREG_COUNT
	.align		4
        /*006c*/ 	.byte	0x03, 0x1b
        /*006e*/ 	.short	0x00ff


	//----- nvinfo : EIATTR_MERCURY_ISA_VERSION
	.align		4
        /*0070*/ 	.byte	0x03, 0x5f
        /*0072*/ 	.short	0x0101


	//----- nvinfo : EIATTR_VRC_CTA_INIT_COUNT
	.align		4
        /*0074*/ 	.byte	0x02, 0x4a
	.zero		1
	.zero		1


	//----- nvinfo : EIATTR_EXIT_INSTR_OFFSETS
	.align		4
        /*0078*/ 	.byte	0x04, 0x1c
        /*007a*/ 	.short	(.L_35 - .L_34)


	//   ....[0]....
.L_34:
        /*007c*/ 	.word	0x000001b0


	//   ....[1]....
        /*0080*/ 	.word	0x000007f0


	//----- nvinfo : EIATTR_CRS_STACK_SIZE
	.align		4
.L_35:
        /*0084*/ 	.byte	0x04, 0x1e
        /*0086*/ 	.short	(.L_37 - .L_36)
.L_36:
        /*0088*/ 	.word	0x00000000


	//----- nvinfo : EIATTR_CBANK_PARAM_SIZE
	.align		4
.L_37:
        /*008c*/ 	.byte	0x03, 0x19
        /*008e*/ 	.short	0x0030


	//----- nvinfo : EIATTR_PARAM_CBANK
	.align		4
        /*0090*/ 	.byte	0x04, 0x0a
        /*0092*/ 	.short	(.L_39 - .L_38)
	.align		4
.L_38:
        /*0094*/ 	.word	index@(.nv.constant0._Z19d_getDistances_samePfiS_iS_S_)
        /*0098*/ 	.short	0x0380
        /*009a*/ 	.short	0x0030


	//----- nvinfo : EIATTR_SW_WAR
	.align		4
.L_39:
        /*009c*/ 	.byte	0x04, 0x36
        /*009e*/ 	.short	(.L_41 - .L_40)
.L_40:
        /*00a0*/ 	.word	0x00000008
.L_41:


//--------------------- .nv.info._Z14d_getDistancesPfiS_iS_S_ --------------------------
	.section	.nv.info._Z14d_getDistancesPfiS_iS_S_,"",@"SHT_CUDA_INFO"
	.sectionflags	@""
	.align	4


	//----- nvinfo : EIATTR_CUDA_API_VERSION
	.align		4
        /*0000*/ 	.byte	0x04, 0x37
        /*0002*/ 	.short	(.L_43 - .L_42)
.L_42:
        /*0004*/ 	.word	0x00000082


	//----- nvinfo : EIATTR_KPARAM_INFO
	.align		4
.L_43:
        /*0008*/ 	.byte	0x04, 0x17
        /*000a*/ 	.short	(.L_45 - .L_44)
.L_44:
        /*000c*/ 	.word	0x00000000
        /*0010*/ 	.short	0x0005
        /*0012*/ 	.short	0x0028
        /*0014*/ 	.byte	0x00, 0xf5, 0x21, 0x00


	//----- nvinfo : EIATTR_KPARAM_INFO
	.align		4
.L_45:
        /*0018*/ 	.byte	0x04, 0x17
        /*001a*/ 	.short	(.L_47 - .L_46)
.L_46:
        /*001c*/ 	.word	0x00000000
        /*0020*/ 	.short	0x0004
        /*0022*/ 	.short	0x0020
        /*0024*/ 	.byte	0x00, 0xf5, 0x21, 0x00


	//----- nvinfo : EIATTR_KPARAM_INFO
	.align		4
.L_47:
        /*0028*/ 	.byte	0x04, 0x17
        /*002a*/ 	.short	(.L_49 - .L_48)
.L_48:
        /*002c*/ 	.word	0x00000000
        /*0030*/ 	.short	0x0003
        /*0032*/ 	.short	0x0018
        /*0034*/ 	.byte	0x00, 0xf0, 0x11, 0x00


	//----- nvinfo : EIATTR_KPARAM_INFO
	.align		4
.L_49:
        /*0038*/ 	.byte	0x04, 0x17
        /*003a*/ 	.short	(.L_51 - .L_50)
.L_50:
        /*003c*/ 	.word	0x00000000
        /*0040*/ 	.short	0x0002
        /*0042*/ 	.short	0x0010
        /*0044*/ 	.byte	0x00, 0xf5, 0x21, 0x00


	//----- nvinfo : EIATTR_KPARAM_INFO
	.align		4
.L_51:
        /*0048*/ 	.byte	0x04, 0x17
        /*004a*/ 	.short	(.L_53 - .L_52)
.L_52:
        /*004c*/ 	.word	0x00000000
        /*0050*/ 	.short	0x0001
        /*0052*/ 	.short	0x0008
        /*0054*/ 	.byte	0x00, 0xf0, 0x11, 0x00


	//----- nvinfo : EIATTR_KPARAM_INFO
	.align		4
.L_53:
        /*0058*/ 	.byte	0x04, 0x17
        /*005a*/ 	.short	(.L_55 - .L_54)
.L_54:
        /*005c*/ 	.word	0x00000000
        /*0060*/ 	.short	0x0000
        /*0062*/ 	.short	0x0000
        /*0064*/ 	.byte	0x00, 0xf5, 0x21, 0x00


	//----- nvinfo : EIATTR_SPARSE_MMA_MASK
	.align		4
.L_55:
        /*0068*/ 	.byte	0x03, 0x50
        /*006a*/ 	.short	0x0000


	//----- nvinfo : EIATTR_MAXREG_COUNT
	.align		4
        /*006c*/ 	.byte	0x03, 0x1b
        /*006e*/ 	.short	0x00ff


	//----- nvinfo : EIATTR_MERCURY_ISA_VERSION
	.align		4
        /*0070*/ 	.byte	0x03, 0x5f
        /*0072*/ 	.short	0x0101


	//----- nvinfo : EIATTR_VRC_CTA_INIT_COUNT
	.align		4
        /*0074*/ 	.byte	0x02, 0x4a
	.zero		1
	.zero		1


	//----- nvinfo : EIATTR_EXIT_INSTR_OFFSETS
	.align		4
        /*0078*/ 	.byte	0x04, 0x1c
        /*007a*/ 	.short	(.L_57 - .L_56)


	//   ....[0]....
.L_56:
        /*007c*/ 	.word	0x000000b0


	//   ....[1]....
        /*0080*/ 	.word	0x000006e0


	//----- nvinfo : EIATTR_CRS_STACK_SIZE
	.align		4
.L_57:
        /*0084*/ 	.byte	0x04, 0x1e
        /*0086*/ 	.short	(.L_59 - .L_58)
.L_58:
        /*0088*/ 	.word	0x00000000


	//----- nvinfo : EIATTR_CBANK_PARAM_SIZE
	.align		4
.L_59:
        /*008c*/ 	.byte	0x03, 0x19
        /*008e*/ 	.short	0x0030


	//----- nvinfo : EIATTR_PARAM_CBANK
	.align		4
        /*0090*/ 	.byte	0x04, 0x0a
        /*0092*/ 	.short	(.L_61 - .L_60)
	.align		4
.L_60:
        /*0094*/ 	.word	index@(.nv.constant0._Z14d_getDistancesPfiS_iS_S_)
        /*0098*/ 	.short	0x0380
        /*009a*/ 	.short	0x0030


	//----- nvinfo : EIATTR_SW_WAR
	.align		4
.L_61:
        /*009c*/ 	.byte	0x04, 0x36
        /*009e*/ 	.short	(.L_63 - .L_62)
.L_62:
        /*00a0*/ 	.word	0x00000008
.L_63:


//--------------------- .nv.callgraph             --------------------------
	.section	.nv.callgraph,"",@"SHT_CUDA_CALLGRAPH"
	.align	4
	.sectionentsize	8
	.align		4
        /*0000*/ 	.word	0x00000000
	.align		4
        /*0004*/ 	.word	0xffffffff
	.align		4
        /*0008*/ 	.word	0x00000000
	.align		4
        /*000c*/ 	.word	0xfffffffe
	.align		4
        /*0010*/ 	.word	0x00000000
	.align		4
        /*0014*/ 	.word	0xfffffffd
	.align		4
        /*0018*/ 	.word	0x00000000
	.align		4
        /*001c*/ 	.word	0xfffffffc


//--------------------- .text._Z19d_getDistances_samePfiS_iS_S_ --------------------------
	.section	.text._Z19d_getDistances_samePfiS_iS_S_,"ax",@progbits
	.align	128
        .global         _Z19d_getDistances_samePfiS_iS_S_
        .type           _Z19d_getDistances_samePfiS_iS_S_,@function
        .size           _Z19d_getDistances_samePfiS_iS_S_,(.L_x_49 - _Z19d_getDistances_samePfiS_iS_S_)
        .other          _Z19d_getDistances_samePfiS_iS_S_,@"STO_CUDA_ENTRY STV_DEFAULT"
_Z19d_getDistances_samePfiS_iS_S_:
.text._Z19d_getDistances_samePfiS_iS_S_:
[----:B------:R-:W-:Y:S01]  /*0000*/  LDC R1, c[0x0][0x37c] ;  /* 0x0000df00ff017b82 */ /* 0x000fe20000000800 */
[----:B------:R-:W0:Y:S01]  /*0010*/  S2R R0, SR_CTAID.X ;  /* 0x0000000000007919 */ /* 0x000e220000002500 */
[----:B------:R-:W1:Y:S01]  /*0020*/  LDCU UR4, c[0x0][0x398] ;  /* 0x00007300ff0477ac */ /* 0x000e620008000800 */
[----:B------:R-:W-:Y:S01]  /*0030*/  BSSY.RECONVERGENT B0, `(.L_x_0) ;  /* 0x0000012000007945 */ /* 0x000fe20003800200 */
[----:B------:R-:W-:Y:S01]  /*0040*/  IMAD.MOV.U32 R6, RZ, RZ, RZ ;  /* 0x000000ffff067224 */ /* 0x000fe200078e00ff */
[----:B------:R-:W0:Y:S01]  /*0050*/  S2R R3, SR_TID.X ;  /* 0x0000000000037919 */ /* 0x000e220000002100 */
[----:B------:R-:W2:Y:S01]  /*0060*/  LDCU UR6, c[0x0][0x398] ;  /* 0x00007300ff0677ac */ /* 0x000ea20008000800 */
[----:B0-----:R-:W-:Y:S01]  /*0070*/  IMAD R0, R0, 0x20, R3 ;  /* 0x0000002000007824 */ /* 0x001fe200078e0203 */
[----:B--2---:R-:W-:-:S04]  /*0080*/  MOV R3, UR6 ;  /* 0x0000000600037c02 */ /* 0x004fc80008000f00 */
[----:B-1----:R-:W-:-:S13]  /*0090*/  ISETP.GE.AND P0, PT, R0, UR4, PT ;  /* 0x0000000400007c0c */ /* 0x002fda000bf06270 */
[----:B------:R-:W-:Y:S05]  /*00a0*/  @!P0 BRA `(.L_x_1) ;  /* 0x0000000000288947 */ /* 0x000fea0003800000 */
[----:B------:R-:W-:Y:S01]  /*00b0*/  BSSY.RECONVERGENT B1, `(.L_x_2) ;  /* 0x0000008000017945 */ /* 0x000fe20003800200 */
[----:B------:R-:W-:Y:S02]  /*00c0*/  IMAD.MOV.U32 R2, RZ, RZ, RZ ;  /* 0x000000ffff027224 */ /* 0x000fe400078e00ff */
[----:B------:R-:W-:-:S07]  /*00d0*/  IMAD.U32 R3, RZ, RZ, UR6 ;  /* 0x00000006ff037e24 */ /* 0x000fce000f8e00ff */
.L_x_3:
[----:B------:R-:W-:Y:S02]  /*00e0*/  LOP3.LUT R4, RZ, R2, RZ, 0x33, !PT ;  /* 0x00000002ff047212 */ /* 0x000fe400078e33ff */
[----:B------:R-:W-:Y:S02]  /*00f0*/  IADD3 R2, PT, PT, R2, 0x1, RZ ;  /* 0x0000000102027810 */ /* 0x000fe40007ffe0ff */
[----:B------:R-:W-:-:S04]  /*0100*/  IADD3 R3, PT, PT, R4, UR4, R3 ;  /* 0x0000000404037c10 */ /* 0x000fc8000fffe003 */
[----:B------:R-:W-:-:S13]  /*0110*/  ISETP.GE.AND P0, PT, R0, R3, PT ;  /* 0x000000030000720c */ /* 0x000fda0003f06270 */
[----:B------:R-:W-:Y:S05]  /*0120*/  @P0 BRA `(.L_x_3) ;  /* 0xfffffffc00ec0947 */ /* 0x000fea000383ffff */
[----:B------:R-:W-:Y:S05]  /*0130*/  BSYNC.RECONVERGENT B1 ;  /* 0x0000000000017941 */ /* 0x000fea0003800200 */
.L_x_2:
[----:B------:R-:W-:-:S07]  /*0140*/  IMAD.MOV.U32 R6, RZ, RZ, R2 ;  /* 0x000000ffff067224 */ /* 0x000fce00078e0002 */
.L_x_1:
[----:B------:R-:W-:Y:S05]  /*0150*/  BSYNC.RECONVERGENT B0 ;  /* 0x0000000000007941 */ /* 0x000fea0003800200 */
.L_x_0:
[----:B------:R-:W0:Y:S01]  /*0160*/  LDCU UR5, c[0x0][0x388] ;  /* 0x00007100ff0577ac */ /* 0x000e220008000800 */
[----:B------:R-:W-:-:S05]  /*0170*/  IADD3 R0, PT, PT, R0, UR4, -R3 ;  /* 0x0000000400007c10 */ /* 0x000fca000fffe803 */
[----:B------:R-:W-:-:S05]  /*0180*/  VIADD R7, R0, 0xffffffff ;  /* 0xffffffff00077836 */ /* 0x000fca0000000000 */
[----:B------:R-:W-:-:S04]  /*0190*/  ISETP.GE.AND P0, PT, R7, UR4, PT ;  /* 0x0000000407007c0c */ /* 0x000fc8000bf06270 */
[----:B0-----:R-:W-:-:S13]  /*01a0*/  ISETP.GE.OR P0, PT, R6, UR5, P0 ;  /* 0x0000000506007c0c */ /* 0x001fda0008706670 */
[----:B------:R-:W-:Y:S05]  /*01b0*/  @P0 EXIT ;  /* 0x000000000000094d */ /* 0x000fea0003800000 */
[----:B------:R-:W0:Y:S01]  /*01c0*/  LDC.64 R8, c[0x0][0x3a8] ;  /* 0x0000ea00ff087b82 */ /* 0x000e220000000a00 */
[----:B------:R-:W0:Y:S07]  /*01d0*/  LDCU.64 UR4, c[0x0][0x358] ;  /* 0x00006b00ff0477ac */ /* 0x000e2e0008000a00 */
[----:B------:R-:W1:Y:S08]  /*01e0*/  LDC.64 R2, c[0x0][0x380] ;  /* 0x0000e000ff027b82 */ /* 0x000e700000000a00 */
[----:B------:R-:W2:Y:S01]  /*01f0*/  LDC.64 R12, c[0x0][0x390] ;  /* 0x0000e400ff0c7b82 */ /* 0x000ea20000000a00 */
[----:B------:R-:W-:-:S02]  /*0200*/  HFMA2 R15, -RZ, RZ, 0, 1.78813934326171875e-07 ;  /* 0x00000003ff0f7431 */ /* 0x000fc400000001ff */
[----:B------:R-:W-:Y:S01]  /*0210*/  IMAD R11, R6, 0x3, RZ ;  /* 0x00000003060b7824 */ /* 0x000fe200078e02ff */
[----:B0-----:R-:W3:Y:S02]  /*0220*/  LDG.E R5, desc[UR4][R8.64] ;  /* 0x0000000408057981 */ /* 0x001ee4000c1e1900 */
[----:B------:R-:W-:Y:S02]  /*0230*/  IMAD R15, R0, R15, -0x3 ;  /* 0xfffffffd000f7424 */ /* 0x000fe400078e020f */
[----:B------:R-:W5:Y:S01]  /*0240*/  LDG.E R10, desc[UR4][R8.64+0x8] ;  /* 0x00000804080a7981 */ /* 0x000f62000c1e1900 */
[----:B-1----:R-:W-:-:S03]  /*0250*/  IMAD.WIDE.U32 R2, R11, 0x4, R2 ;  /* 0x000000040b027825 */ /* 0x002fc600078e0002 */
[----:B------:R-:W5:Y:S04]  /*0260*/  LDG.E R11, desc[UR4][R8.64+0x4] ;  /* 0x00000404080b7981 */ /* 0x000f68000c1e1900 */
[----:B------:R-:W4:Y:S01]  /*0270*/  LDG.E R0, desc[UR4][R2.64] ;  /* 0x0000000402007981 */ /* 0x000f22000c1e1900 */
[----:B--2---:R-:W-:-:S03]  /*0280*/  IMAD.WIDE R12, R15, 0x4, R12 ;  /* 0x000000040f0c7825 */ /* 0x004fc600078e020c */
[----:B------:R-:W2:Y:S04]  /*0290*/  LDG.E R4, desc[UR4][R2.64+0x4] ;  /* 0x0000040402047981 */ /* 0x000ea8000c1e1900 */
[----:B------:R-:W4:Y:S04]  /*02a0*/  LDG.E R15, desc[UR4][R12.64] ;  /* 0x000000040c0f7981 */ /* 0x000f28000c1e1900 */
[----:B------:R2:W2:Y:S04]  /*02b0*/  LDG.E R14, desc[UR4][R2.64+0x8] ;  /* 0x00000804020e7981 */ /* 0x0004a8000c1e1900 */
[----:B------:R-:W2:Y:S04]  /*02c0*/  LDG.E R17, desc[UR4][R12.64+0x4] ;  /* 0x000004040c117981 */ /* 0x000ea8000c1e1900 */
[----:B------:R-:W2:Y:S01]  /*02d0*/  LDG.E R19, desc[UR4][R12.64+0x8] ;  /* 0x000008040c137981 */ /* 0x000ea2000c1e1900 */
[----:B------:R-:W-:Y:S01]  /*02e0*/  BSSY.RECONVERGENT B0, `(.L_x_4) ;  /* 0x000000f000007945 */ /* 0x000fe20003800200 */
[----:B---3--:R-:W0:Y:S02]  /*02f0*/  MUFU.RCP R16, R5 ;  /* 0x0000000500107308 */ /* 0x008e240000001000 */
[----:B0-----:R-:W-:Y:S01]  /*0300*/  FFMA R21, -R5, R16, 1 ;  /* 0x3f80000005157423 */ /* 0x001fe20000000110 */
[----:B----4-:R-:W-:-:S05]  /*0310*/  FADD R0, R0, -R15 ;  /* 0x8000000f00007221 */ /* 0x010fca0000000000 */
[----:B------:R-:W0:Y:S01]  /*0320*/  FCHK P0, R0, R5 ;  /* 0x0000000500007302 */ /* 0x000e220000000000 */
[----:B------:R-:W-:-:S04]  /*0330*/  FFMA R21, R16, R21, R16 ;  /* 0x0000001510157223 */ /* 0x000fc80000000010 */
[----:B------:R-:W-:-:S04]  /*0340*/  FFMA R16, R0, R21, RZ ;  /* 0x0000001500107223 */ /* 0x000fc800000000ff */
[----:B------:R-:W-:Y:S01]  /*0350*/  FFMA R15, -R5, R16, R0 ;  /* 0x00000010050f7223 */ /* 0x000fe20000000100 */
[----:B--2---:R-:W-:Y:S01]  /*0360*/  FADD R2, R4, -R17 ;  /* 0x8000001104027221 */ /* 0x004fe20000000000 */
[----:B------:R-:W-:Y:S02]  /*0370*/  FADD R3, R14, -R19 ;  /* 0x800000130e037221 */ /* 0x000fe40000000000 */
[----:B------:R-:W-:Y:S01]  /*0380*/  FFMA R15, R21, R15, R16 ;  /* 0x0000000f150f7223 */ /* 0x000fe20000000010 */
[----:B0-----:R-:W-:Y:S06]  /*0390*/  @!P0 BRA `(.L_x_5) ;  /* 0x00000000000c8947 */ /* 0x001fec0003800000 */
[----:B------:R-:W-:-:S07]  /*03a0*/  MOV R12, 0x3c0 ;  /* 0x000003c0000c7802 */ /* 0x000fce0000000f00 */
[----:B-----5:R-:W-:Y:S05]  /*03b0*/  CALL.REL.NOINC `($__internal_1_$__cuda_sm3x_div_rn_noftz_f32_slowpath) ;  /* 0x0000000400707944 */ /* 0x020fea0003c00000 */
[----:B------:R-:W-:-:S07]  /*03c0*/  IMAD.MOV.U32 R15, RZ, RZ, R4 ;  /* 0x000000ffff0f7224 */ /* 0x000fce00078e0004 */
.L_x_5:
[----:B------:R-:W-:Y:S05]  /*03d0*/  BSYNC.RECONVERGENT B0 ;  /* 0x0000000000007941 */ /* 0x000fea0003800200 */
.L_x_4:
[----:B-----5:R-:W0:Y:S01]  /*03e0*/  MUFU.RCP R8, R11 ;  /* 0x0000000b00087308 */ /* 0x020e220000001000 */
[----:B------:R-:W-:Y:S01]  /*03f0*/  IMAD.MOV.U32 R4, RZ, RZ, 0x3f000000 ;  /* 0x3f000000ff047424 */ /* 0x000fe200078e00ff */
[----:B------:R-:W-:Y:S04]  /*0400*/  BSSY.RECONVERGENT B0, `(.L_x_6) ;  /* 0x0000011000007945 */ /* 0x000fe80003800200 */
[--C-:B------:R-:W-:Y:S02]  /*0410*/  LOP3.LUT R4, R4, 0x80000000, R15.reuse, 0xb8, !PT ;  /* 0x8000000004047812 */ /* 0x100fe400078eb80f */
[----:B------:R-:W-:Y:S03]  /*0420*/  FCHK P0, R2, R11 ;  /* 0x0000000b02007302 */ /* 0x000fe60000000000 */
[----:B------:R-:W-:Y:S01]  /*0430*/  FADD.RZ R4, R4, R15 ;  /* 0x0000000f04047221 */ /* 0x000fe2000000c000 */
[----:B0-----:R-:W-:-:S05]  /*0440*/  FFMA R9, -R11, R8, 1 ;  /* 0x3f8000000b097423 */ /* 0x001fca0000000108 */
[----:B------:R-:W0:Y:S01]  /*0450*/  FRND.TRUNC R4, R4 ;  /* 0x0000000400047307 */ /* 0x000e22000020d000 */
[----:B------:R-:W-:-:S04]  /*0460*/  FFMA R9, R8, R9, R8 ;  /* 0x0000000908097223 */ /* 0x000fc80000000008 */
[----:B------:R-:W-:-:S04]  /*0470*/  FFMA R12, R2, R9, RZ ;  /* 0x00000009020c7223 */ /* 0x000fc800000000ff */
[----:B------:R-:W-:Y:S01]  /*0480*/  FFMA R13, -R11, R12, R2 ;  /* 0x0000000c0b0d7223 */ /* 0x000fe20000000102 */
[----:B0-----:R-:W-:-:S03]  /*0490*/  FFMA R8, -R5, R4, R0 ;  /* 0x0000000405087223 */ /* 0x001fc60000000100 */
[----:B------:R-:W-:Y:S01]  /*04a0*/  FFMA R9, R9, R13, R12 ;  /* 0x0000000d09097223 */ /* 0x000fe2000000000c */
[----:B------:R-:W-:Y:S06]  /*04b0*/  @!P0 BRA `(.L_x_7) ;  /* 0x0000000000148947 */ /* 0x000fec0003800000 */
[----:B------:R-:W-:Y:S01]  /*04c0*/  MOV R0, R2 ;  /* 0x0000000200007202 */ /* 0x000fe20000000f00 */
[----:B------:R-:W-:Y:S01]  /*04d0*/  IMAD.MOV.U32 R5, RZ, RZ, R11 ;  /* 0x000000ffff057224 */ /* 0x000fe200078e000b */
[----:B------:R-:W-:-:S07]  /*04e0*/  MOV R12, 0x500 ;  /* 0x00000500000c7802 */ /* 0x000fce0000000f00 */
[----:B------:R-:W-:Y:S05]  /*04f0*/  CALL.REL.NOINC `($__internal_1_$__cuda_sm3x_div_rn_noftz_f32_slowpath) ;  /* 0x0000000400207944 */ /* 0x000fea0003c00000 */
[----:B------:R-:W-:-:S07]  /*0500*/  MOV R9, R4 ;  /* 0x0000000400097202 */ /* 0x000fce0000000f00 */
.L_x_7:
[----:B------:R-:W-:Y:S05]  /*0510*/  BSYNC.RECONVERGENT B0 ;  /* 0x0000000000007941 */ /* 0x000fea0003800200 */
.L_x_6:
[----:B------:R-:W0:Y:S01]  /*0520*/  MUFU.RCP R5, R10 ;  /* 0x0000000a00057308 */ /* 0x000e220000001000 */
        /* <DEDUP_REMOVED lines=17> */
.L_x_9:
[----:B------:R-:W-:Y:S05]  /*0640*/  BSYNC.RECONVERGENT B0 ;  /* 0x0000000000007941 */ /* 0x000fea0003800200 */
.L_x_8:
[----:B------:R-:W-:Y:S02]  /*0650*/  HFMA2 R5, -RZ, RZ, 1.75, 0 ;  /* 0x3f000000ff057431 */ /* 0x000fe400000001ff */
[----:B------:R-:W-:Y:S01]  /*0660*/  FMUL R9, R2, R2 ;  /* 0x0000000202097220 */ /* 0x000fe20000400000 */
[----:B------:R-:W-:Y:S03]  /*0670*/  BSSY.RECONVERGENT B0, `(.L_x_10) ;  /* 0x0000012000007945 */ /* 0x000fe60003800200 */
[----:B------:R-:W-:Y:S01]  /*0680*/  FFMA R8, R8, R8, R9 ;  /* 0x0000000808087223 */ /* 0x000fe20000000009 */
[----:B------:R-:W-:-:S05]  /*0690*/  LOP3.LUT R5, R5, 0x80000000, R4, 0xb8, !PT ;  /* 0x8000000005057812 */ /* 0x000fca00078eb804 */
[----:B------:R-:W-:-:S06]  /*06a0*/  FADD.RZ R5, R5, R4 ;  /* 0x0000000405057221 */ /* 0x000fcc000000c000 */
[----:B------:R-:W0:Y:S02]  /*06b0*/  FRND.TRUNC R5, R5 ;  /* 0x0000000500057307 */ /* 0x000e24000020d000 */
[----:B0-----:R-:W-:-:S04]  /*06c0*/  FFMA R3, -R10, R5, R3 ;  /* 0x000000050a037223 */ /* 0x001fc80000000103 */
[----:B------:R-:W-:-:S04]  /*06d0*/  FFMA R8, R3, R3, R8 ;  /* 0x0000000303087223 */ /* 0x000fc80000000008 */
[----:B------:R-:W-:Y:S01]  /*06e0*/  VIADD R0, R8, 0xf3000000 ;  /* 0xf300000008007836 */ /* 0x000fe20000000000 */
[----:B------:R0:W1:Y:S04]  /*06f0*/  MUFU.RSQ R3, R8 ;  /* 0x0000000800037308 */ /* 0x0000680000001400 */
[----:B------:R-:W-:-:S13]  /*0700*/  ISETP.GT.U32.AND P0, PT, R0, 0x727fffff, PT ;  /* 0x727fffff0000780c */ /* 0x000fda0003f04070 */
[----:B01----:R-:W-:Y:S05]  /*0710*/  @!P0 BRA `(.L_x_11) ;  /* 0x00000000000c8947 */ /* 0x003fea0003800000 */
[----:B------:R-:W-:-:S07]  /*0720*/  MOV R9, 0x740 ;  /* 0x0000074000097802 */ /* 0x000fce0000000f00 */
[----:B------:R-:W-:Y:S05]  /*0730*/  CALL.REL.NOINC `($__internal_0_$__cuda_sm20_sqrt_rn_f32_slowpath) ;  /* 0x0000000000307944 */ /* 0x000fea0003c00000 */
[----:B------:R-:W-:Y:S05]  /*0740*/  BRA `(.L_x_12) ;  /* 0x0000000000107947 */ /* 0x000fea0003800000 */
.L_x_11:
[----:B------:R-:W-:Y:S01]  /*0750*/  FMUL.FTZ R5, R8, R3 ;  /* 0x0000000308057220 */ /* 0x000fe20000410000 */
[----:B------:R-:W-:-:S03]  /*0760*/  FMUL.FTZ R2, R3, 0.5 ;  /* 0x3f00000003027820 */ /* 0x000fc60000410000 */
[----:B------:R-:W-:-:S04]  /*0770*/  FFMA R0, -R5, R5, R8 ;  /* 0x0000000505007223 */ /* 0x000fc80000000108 */
[----:B------:R-:W-:-:S07]  /*0780*/  FFMA R5, R0, R2, R5 ;  /* 0x0000000200057223 */ /* 0x000fce0000000005 */
.L_x_12:
[----:B------:R-:W-:Y:S05]  /*0790*/  BSYNC.RECONVERGENT B0 ;  /* 0x0000000000007941 */ /* 0x000fea0003800200 */
.L_x_10:
[----:B------:R-:W0:Y:S01]  /*07a0*/  LDC.64 R2, c[0x0][0x3a0] ;  /* 0x0000e800ff027b82 */ /* 0x000e220000000a00 */
[----:B------:R-:W1:Y:S02]  /*07b0*/  LDCU UR6, c[0x0][0x398] ;  /* 0x00007300ff0677ac */ /* 0x000e640008000800 */
[----:B-1----:R-:W-:-:S04]  /*07c0*/  IMAD R7, R6, UR6, R7 ;  /* 0x0000000606077c24 */ /* 0x002fc8000f8e0207 */
[----:B0-----:R-:W-:-:S05]  /*07d0*/  IMAD.WIDE R2, R7, 0x4, R2 ;  /* 0x0000000407027825 */ /* 0x001fca00078e0202 */
[----:B------:R-:W-:Y:S01]  /*07e0*/  STG.E desc[UR4][R2.64], R5 ;  /* 0x0000000502007986 */ /* 0x000fe2000c101904 */
[----:B------:R-:W-:Y:S05]  /*07f0*/  EXIT ;  /* 0x000000000000794d */ /* 0x000fea0003800000 */
        .weak           $__internal_0_$__cuda_sm20_sqrt_rn_f32_slowpath
        .type           $__internal_0_$__cuda_sm20_sqrt_rn_f32_slowpath,@function
        .size           $__internal_0_$__cuda_sm20_sqrt_rn_f32_slowpath,($__internal_1_$__cuda_sm3x_div_rn_noftz_f32_slowpath - $__internal_0_$__cuda_sm20_sqrt_rn_f32_slowpath)
$__internal_0_$__cuda_sm20_sqrt_rn_f32_slowpath:
[----:B------:R-:W-:-:S13]  /*0800*/  LOP3.LUT P0, RZ, R8, 0x7fffffff, RZ, 0xc0, !PT ;  /* 0x7fffffff08ff7812 */ /* 0x000fda000780c0ff */
[----:B------:R-:W-:Y:S01]  /*0810*/  @!P0 MOV R2, R8 ;  /* 0x0000000800028202 */ /* 0x000fe20000000f00 */
[----:B------:R-:W-:Y:S06]  /*0820*/  @!P0 BRA `(.L_x_13) ;  /* 0x0000000000448947 */ /* 0x000fec0003800000 */
[----:B------:R-:W-:Y:S01]  /*0830*/  FSETP.GEU.FTZ.AND P0, PT, R8, RZ, PT ;  /* 0x000000ff0800720b */ /* 0x000fe20003f1e000 */
[----:B------:R-:W-:-:S12]  /*0840*/  IMAD.MOV.U32 R0, RZ, RZ, R8 ;  /* 0x000000ffff007224 */ /* 0x000fd800078e0008 */
[----:B------:R-:W-:Y:S01]  /*0850*/  @!P0 MOV R2, 0x7fffffff ;  /* 0x7fffffff00028802 */ /* 0x000fe20000000f00 */
[----:B------:R-:W-:Y:S06]  /*0860*/  @!P0 BRA `(.L_x_13) ;  /* 0x0000000000348947 */ /* 0x000fec0003800000 */
[----:B------:R-:W-:-:S13]  /*0870*/  FSETP.GTU.FTZ.AND P0, PT, |R0|, +INF , PT ;  /* 0x7f8000000000780b */ /* 0x000fda0003f1c200 */
[----:B------:R-:W-:Y:S01]  /*0880*/  @P0 FADD.FTZ R2, R0, 1 ;  /* 0x3f80000000020421 */ /* 0x000fe20000010000 */
[----:B------:R-:W-:Y:S06]  /*0890*/  @P0 BRA `(.L_x_13) ;  /* 0x0000000000280947 */ /* 0x000fec0003800000 */
[----:B------:R-:W-:-:S13]  /*08a0*/  FSETP.NEU.FTZ.AND P0, PT, |R0|, +INF , PT ;  /* 0x7f8000000000780b */ /* 0x000fda0003f1d200 */
[----:B------:R-:W-:-:S04]  /*08b0*/  @P0 FFMA R3, R0, 1.84467440737095516160e+19, RZ ;  /* 0x5f80000000030823 */ /* 0x000fc800000000ff */
[----:B------:R-:W0:Y:S02]  /*08c0*/  @P0 MUFU.RSQ R2, R3 ;  /* 0x0000000300020308 */ /* 0x000e240000001400 */
[----:B0-----:R-:W-:Y:S01]  /*08d0*/  @P0 FMUL.FTZ R4, R3, R2 ;  /* 0x0000000203040220 */ /* 0x001fe20000410000 */
[----:B------:R-:W-:Y:S01]  /*08e0*/  @P0 FMUL.FTZ R8, R2, 0.5 ;  /* 0x3f00000002080820 */ /* 0x000fe20000410000 */
[----:B------:R-:W-:Y:S02]  /*08f0*/  @!P0 IMAD.MOV.U32 R2, RZ, RZ, R0 ;  /* 0x000000ffff028224 */ /* 0x000fe400078e0000 */
[----:B------:R-:W-:-:S04]  /*0900*/  @P0 FADD.FTZ R5, -R4, -RZ ;  /* 0x800000ff04050221 */ /* 0x000fc80000010100 */
[----:B------:R-:W-:-:S04]  /*0910*/  @P0 FFMA R5, R4, R5, R3 ;  /* 0x0000000504050223 */ /* 0x000fc80000000003 */
[----:B------:R-:W-:-:S04]  /*0920*/  @P0 FFMA R5, R5, R8, R4 ;  /* 0x0000000805050223 */ /* 0x000fc80000000004 */
[----:B------:R-:W-:-:S07]  /*0930*/  @P0 FMUL.FTZ R2, R5, 2.3283064365386962891e-10 ;  /* 0x2f80000005020820 */ /* 0x000fce0000410000 */
.L_x_13:
[----:B------:R-:W-:Y:S01]  /*0940*/  HFMA2 R3, -RZ, RZ, 0, 0 ;  /* 0x00000000ff037431 */ /* 0x000fe200000001ff */
[----:B------:R-:W-:Y:S01]  /*0950*/  MOV R5, R2 ;  /* 0x0000000200057202 */ /* 0x000fe20000000f00 */
[----:B------:R-:W-:-:S04]  /*0960*/  IMAD.MOV.U32 R2, RZ, RZ, R9 ;  /* 0x000000ffff027224 */ /* 0x000fc800078e0009 */
[----:B------:R-:W-:Y:S05]  /*0970*/  RET.REL.NODEC R2 `(_Z19d_getDistances_samePfiS_iS_S_) ;  /* 0xfffffff402a07950 */ /* 0x000fea0003c3ffff */
        .weak           $__internal_1_$__cuda_sm3x_div_rn_noftz_f32_slowpath
        .type           $__internal_1_$__cuda_sm3x_div_rn_noftz_f32_slowpath,@function
        .size           $__internal_1_$__cuda_sm3x_div_rn_noftz_f32_slowpath,(.L_x_49 - $__internal_1_$__cuda_sm3x_div_rn_noftz_f32_slowpath)
$__internal_1_$__cuda_sm3x_div_rn_noftz_f32_slowpath:
[----:B------:R-:W-:Y:S01]  /*0980*/  SHF.R.U32.HI R13, RZ, 0x17, R5 ;  /* 0x00000017ff0d7819 */ /* 0x000fe20000011605 */
[----:B------:R-:W-:Y:S01]  /*0990*/  BSSY.RECONVERGENT B1, `(.L_x_14) ;  /* 0x0000064000017945 */ /* 0x000fe20003800200 */
[--C-:B------:R-:W-:Y:S02]  /*09a0*/  SHF.R.U32.HI R4, RZ, 0x17, R0.reuse ;  /* 0x00000017ff047819 */ /* 0x100fe40000011600 */
[----:B------:R-:W-:Y:S02]  /*09b0*/  LOP3.LUT R13, R13, 0xff, RZ, 0xc0, !PT ;  /* 0x000000ff0d0d7812 */ /* 0x000fe400078ec0ff */
[----:B------:R-:W-:Y:S01]  /*09c0*/  LOP3.LUT R18, R4, 0xff, RZ, 0xc0, !PT ;  /* 0x000000ff04127812 */ /* 0x000fe200078ec0ff */
[----:B------:R-:W-:Y:S01]  /*09d0*/  IMAD.MOV.U32 R4, RZ, RZ, R0 ;  /* 0x000000ffff047224 */ /* 0x000fe200078e0000 */
[----:B------:R-:W-:Y:S01]  /*09e0*/  MOV R15, R5 ;  /* 0x00000005000f7202 */ /* 0x000fe20000000f00 */
[----:B------:R-:W-:Y:S01]  /*09f0*/  VIADD R16, R13, 0xffffffff ;  /* 0xffffffff0d107836 */ /* 0x000fe20000000000 */
[----:B------:R-:W-:-:S04]  /*0a00*/  IADD3 R14, PT, PT, R18, -0x1, RZ ;  /* 0xffffffff120e7810 */ /* 0x000fc80007ffe0ff */
[----:B------:R-:W-:-:S04]  /*0a10*/  ISETP.GT.U32.AND P0, PT, R16, 0xfd, PT ;  /* 0x000000fd1000780c */ /* 0x000fc80003f04070 */
[----:B------:R-:W-:-:S13]  /*0a20*/  ISETP.GT.U32.OR P0, PT, R14, 0xfd, P0 ;  /* 0x000000fd0e00780c */ /* 0x000fda0000704470 */
[----:B------:R-:W-:Y:S01]  /*0a30*/  @!P0 IMAD.MOV.U32 R9, RZ, RZ, RZ ;  /* 0x000000ffff098224 */ /* 0x000fe200078e00ff */
[----:B------:R-:W-:Y:S06]  /*0a40*/  @!P0 BRA `(.L_x_15) ;  /* 0x00000000005c8947 */ /* 0x000fec0003800000 */
[----:B------:R-:W-:Y:S02]  /*0a50*/  FSETP.GTU.FTZ.AND P0, PT, |R0|, +INF , PT ;  /* 0x7f8000000000780b */ /* 0x000fe40003f1c200 */
[----:B------:R-:W-:-:S04]  /*0a60*/  FSETP.GTU.FTZ.AND P1, PT, |R5|, +INF , PT ;  /* 0x7f8000000500780b */ /* 0x000fc80003f3c200 */
[----:B------:R-:W-:-:S13]  /*0a70*/  PLOP3.LUT P0, PT, P0, P1, PT, 0xf8, 0x8f ;  /* 0x00000000008f781c */ /* 0x000fda0000703f70 */
[----:B------:R-:W-:Y:S05]  /*0a80*/  @P0 BRA `(.L_x_16) ;  /* 0x00000004004c0947 */ /* 0x000fea0003800000 */
[----:B------:R-:W-:-:S13]  /*0a90*/  LOP3.LUT P0, RZ, R15, 0x7fffffff, R4, 0xc8, !PT ;  /* 0x7fffffff0fff7812 */ /* 0x000fda000780c804 */
[----:B------:R-:W-:Y:S05]  /*0aa0*/  @!P0 BRA `(.L_x_17) ;  /* 0x00000004003c8947 */ /* 0x000fea0003800000 */
[C---:B------:R-:W-:Y:S02]  /*0ab0*/  FSETP.NEU.FTZ.AND P2, PT, |R0|.reuse, +INF , PT ;  /* 0x7f8000000000780b */ /* 0x040fe40003f5d200 */
[----:B------:R-:W-:Y:S02]  /*0ac0*/  FSETP.NEU.FTZ.AND P1, PT, |R5|, +INF , PT ;  /* 0x7f8000000500780b */ /* 0x000fe40003f3d200 */
[----:B------:R-:W-:-:S11]  /*0ad0*/  FSETP.NEU.FTZ.AND P0, PT, |R0|, +INF , PT ;  /* 0x7f8000000000780b */ /* 0x000fd60003f1d200 */
[----:B------:R-:W-:Y:S05]  /*0ae0*/  @!P1 BRA !P2, `(.L_x_17) ;  /* 0x00000004002c9947 */ /* 0x000fea0005000000 */
[----:B------:R-:W-:-:S04]  /*0af0*/  LOP3.LUT P2, RZ, R4, 0x7fffffff, RZ, 0xc0, !PT ;  /* 0x7fffffff04ff7812 */ /* 0x000fc8000784c0ff */
[----:B------:R-:W-:-:S13]  /*0b00*/  PLOP3.LUT P1, PT, P1, P2, PT, 0x2f, 0xf2 ;  /* 0x0000000000f2781c */ /* 0x000fda0000f24577 */
[----:B------:R-:W-:Y:S05]  /*0b10*/  @P1 BRA `(.L_x_18) ;  /* 0x0000000400181947 */ /* 0x000fea0003800000 */
[----:B------:R-:W-:-:S04]  /*0b20*/  LOP3.LUT P1, RZ, R15, 0x7fffffff, RZ, 0xc0, !PT ;  /* 0x7fffffff0fff7812 */ /* 0x000fc8000782c0ff */
[----:B------:R-:W-:-:S13]  /*0b30*/  PLOP3.LUT P0, PT, P0, P1, PT, 0x2f, 0xf2 ;  /* 0x0000000000f2781c */ /* 0x000fda0000702577 */
[----:B------:R-:W-:Y:S05]  /*0b40*/  @P0 BRA `(.L_x_19) ;  /* 0x0000000400000947 */ /* 0x000fea0003800000 */
[----:B------:R-:W-:Y:S02]  /*0b50*/  ISETP.GE.AND P0, PT, R14, RZ, PT ;  /* 0x000000ff0e00720c */ /* 0x000fe40003f06270 */
[----:B------:R-:W-:-:S11]  /*0b60*/  ISETP.GE.AND P1, PT, R16, RZ, PT ;  /* 0x000000ff1000720c */ /* 0x000fd60003f26270 */
[----:B------:R-:W-:Y:S01]  /*0b70*/  @P0 MOV R9, RZ ;  /* 0x000000ff00090202 */ /* 0x000fe20000000f00 */
[----:B------:R-:W-:Y:S02]  /*0b80*/  @!P0 IMAD.MOV.U32 R9, RZ, RZ, -0x40 ;  /* 0xffffffc0ff098424 */ /* 0x000fe400078e00ff */
[----:B------:R-:W-:Y:S01]  /*0b90*/  @!P0 FFMA R4, R0, 1.84467440737095516160e+19, RZ ;  /* 0x5f80000000048823 */ /* 0x000fe200000000ff */
[----:B------:R-:W-:Y:S02]  /*0ba0*/  @!P1 FFMA R15, R5, 1.84467440737095516160e+19, RZ ;  /* 0x5f800000050f9823 */ /* 0x000fe400000000ff */
[----:B------:R-:W-:-:S07]  /*0bb0*/  @!P1 IADD3 R9, PT, PT, R9, 0x40, RZ ;  /* 0x0000004009099810 */ /* 0x000fce0007ffe0ff */
.L_x_15:
[----:B------:R-:W-:Y:S01]  /*0bc0*/  LEA R14, R13, 0xc0800000, 0x17 ;  /* 0xc08000000d0e7811 */ /* 0x000fe200078eb8ff */
[----:B------:R-:W-:Y:S04]  /*0bd0*/  BSSY.RECONVERGENT B2, `(.L_x_20) ;  /* 0x0000036000027945 */ /* 0x000fe80003800200 */
[----:B------:R-:W-:Y:S01]  /*0be0*/  IMAD.IADD R16, R15, 0x1, -R14 ;  /* 0x000000010f107824 */ /* 0x000fe200078e0a0e */
[----:B------:R-:W-:-:S03]  /*0bf0*/  IADD3 R14, PT, PT, R18, -0x7f, RZ ;  /* 0xffffff81120e7810 */ /* 0x000fc60007ffe0ff */
[----:B------:R-:W0:Y:S01]  /*0c00*/  MUFU.RCP R15, R16 ;  /* 0x00000010000f7308 */ /* 0x000e220000001000 */
[----:B------:R-:W-:Y:S01]  /*0c10*/  FADD.FTZ R17, -R16, -RZ ;  /* 0x800000ff10117221 */ /* 0x000fe20000010100 */
[C---:B------:R-:W-:Y:S01]  /*0c20*/  IMAD R4, R14.reuse, -0x800000, R4 ;  /* 0xff8000000e047824 */ /* 0x040fe200078e0204 */
[----:B------:R-:W-:-:S05]  /*0c30*/  IADD3 R14, PT, PT, R14, 0x7f, -R13 ;  /* 0x0000007f0e0e7810 */ /* 0x000fca0007ffe80d */
[----:B------:R-:W-:Y:S02]  /*0c40*/  IMAD.IADD R14, R14, 0x1, R9 ;  /* 0x000000010e0e7824 */ /* 0x000fe400078e0209 */
[----:B0-----:R-:W-:-:S04]  /*0c50*/  FFMA R18, R15, R17, 1 ;  /* 0x3f8000000f127423 */ /* 0x001fc80000000011 */
[----:B------:R-:W-:-:S04]  /*0c60*/  FFMA R15, R15, R18, R15 ;  /* 0x000000120f0f7223 */ /* 0x000fc8000000000f */
[----:B------:R-:W-:-:S04]  /*0c70*/  FFMA R18, R4, R15, RZ ;  /* 0x0000000f04127223 */ /* 0x000fc800000000ff */
[----:B------:R-:W-:-:S04]  /*0c80*/  FFMA R19, R17, R18, R4 ;  /* 0x0000001211137223 */ /* 0x000fc80000000004 */
[----:B------:R-:W-:-:S04]  /*0c90*/  FFMA R18, R15, R19, R18 ;  /* 0x000000130f127223 */ /* 0x000fc80000000012 */
[----:B------:R-:W-:-:S04]  /*0ca0*/  FFMA R17, R17, R18, R4 ;  /* 0x0000001211117223 */ /* 0x000fc80000000004 */
[----:B------:R-:W-:-:S05]  /*0cb0*/  FFMA R4, R15, R17, R18 ;  /* 0x000000110f047223 */ /* 0x000fca0000000012 */
[----:B------:R-:W-:-:S04]  /*0cc0*/  SHF.R.U32.HI R13, RZ, 0x17, R4 ;  /* 0x00000017ff0d7819 */ /* 0x000fc80000011604 */
[----:B------:R-:W-:-:S04]  /*0cd0*/  LOP3.LUT R13, R13, 0xff, RZ, 0xc0, !PT ;  /* 0x000000ff0d0d7812 */ /* 0x000fc800078ec0ff */
[----:B------:R-:W-:-:S05]  /*0ce0*/  IADD3 R19, PT, PT, R13, R14, RZ ;  /* 0x0000000e0d137210 */ /* 0x000fca0007ffe0ff */
[----:B------:R-:W-:-:S05]  /*0cf0*/  VIADD R9, R19, 0xffffffff ;  /* 0xffffffff13097836 */ /* 0x000fca0000000000 */
[----:B------:R-:W-:-:S13]  /*0d00*/  ISETP.GE.U32.AND P0, PT, R9, 0xfe, PT ;  /* 0x000000fe0900780c */ /* 0x000fda0003f06070 */
[----:B------:R-:W-:Y:S05]  /*0d10*/  @!P0 BRA `(.L_x_21) ;  /* 0x0000000000808947 */ /* 0x000fea0003800000 */
[----:B------:R-:W-:-:S13]  /*0d20*/  ISETP.GT.AND P0, PT, R19, 0xfe, PT ;  /* 0x000000fe1300780c */ /* 0x000fda0003f04270 */
[----:B------:R-:W-:Y:S05]  /*0d30*/  @P0 BRA `(.L_x_22) ;  /* 0x00000000006c0947 */ /* 0x000fea0003800000 */
[----:B------:R-:W-:-:S13]  /*0d40*/  ISETP.GE.AND P0, PT, R19, 0x1, PT ;  /* 0x000000011300780c */ /* 0x000fda0003f06270 */
[----:B------:R-:W-:Y:S05]  /*0d50*/  @P0 BRA `(.L_x_23) ;  /* 0x0000000000740947 */ /* 0x000fea0003800000 */
[----:B------:R-:W-:Y:S02]  /*0d60*/  ISETP.GE.AND P0, PT, R19, -0x18, PT ;  /* 0xffffffe81300780c */ /* 0x000fe40003f06270 */
[----:B------:R-:W-:-:S11]  /*0d70*/  LOP3.LUT R4, R4, 0x80000000, RZ, 0xc0, !PT ;  /* 0x8000000004047812 */ /* 0x000fd600078ec0ff */
[----:B------:R-:W-:Y:S05]  /*0d80*/  @!P0 BRA `(.L_x_23) ;  /* 0x0000000000688947 */ /* 0x000fea0003800000 */
[-CC-:B------:R-:W-:Y:S01]  /*0d90*/  FFMA.RZ R9, R15, R17.reuse, R18.reuse ;  /* 0x000000110f097223 */ /* 0x180fe2000000c012 */
[----:B------:R-:W-:Y:S01]  /*0da0*/  IADD3 R16, PT, PT, R19, 0x20, RZ ;  /* 0x0000002013107810 */ /* 0x000fe20007ffe0ff */
[-CC-:B------:R-:W-:Y:S01]  /*0db0*/  FFMA.RM R14, R15, R17.reuse, R18.reuse ;  /* 0x000000110f0e7223 */ /* 0x180fe20000004012 */
[----:B------:R-:W-:Y:S02]  /*0dc0*/  ISETP.NE.AND P2, PT, R19, RZ, PT ;  /* 0x000000ff1300720c */ /* 0x000fe40003f45270 */
[----:B------:R-:W-:Y:S01]  /*0dd0*/  LOP3.LUT R13, R9, 0x7fffff, RZ, 0xc0, !PT ;  /* 0x007fffff090d7812 */ /* 0x000fe200078ec0ff */
[----:B------:R-:W-:Y:S01]  /*0de0*/  FFMA.RP R9, R15, R17, R18 ;  /* 0x000000110f097223 */ /* 0x000fe20000008012 */
[----:B------:R-:W-:Y:S01]  /*0df0*/  IMAD.MOV R15, RZ, RZ, -R19 ;  /* 0x000000ffff0f7224 */ /* 0x000fe200078e0a13 */
[----:B------:R-:W-:Y:S02]  /*0e00*/  ISETP.NE.AND P1, PT, R19, RZ, PT ;  /* 0x000000ff1300720c */ /* 0x000fe40003f25270 */
[----:B------:R-:W-:-:S02]  /*0e10*/  LOP3.LUT R13, R13, 0x800000, RZ, 0xfc, !PT ;  /* 0x008000000d0d7812 */ /* 0x000fc400078efcff */
[----:B------:R-:W-:Y:S02]  /*0e20*/  FSETP.NEU.FTZ.AND P0, PT, R9, R14, PT ;  /* 0x0000000e0900720b */ /* 0x000fe40003f1d000 */
[----:B------:R-:W-:Y:S02]  /*0e30*/  SHF.L.U32 R16, R13, R16, RZ ;  /* 0x000000100d107219 */ /* 0x000fe400000006ff */
[----:B------:R-:W-:Y:S02]  /*0e40*/  SEL R14, R15, RZ, P2 ;  /* 0x000000ff0f0e7207 */ /* 0x000fe40001000000 */
[----:B------:R-:W-:Y:S02]  /*0e50*/  ISETP.NE.AND P1, PT, R16, RZ, P1 ;  /* 0x000000ff1000720c */ /* 0x000fe40000f25270 */
[----:B------:R-:W-:Y:S02]  /*0e60*/  SHF.R.U32.HI R14, RZ, R14, R13 ;  /* 0x0000000eff0e7219 */ /* 0x000fe4000001160d */
[----:B------:R-:W-:-:S02]  /*0e70*/  PLOP3.LUT P0, PT, P0, P1, PT, 0xf8, 0x8f ;  /* 0x00000000008f781c */ /* 0x000fc40000703f70 */
[----:B------:R-:W-:Y:S02]  /*0e80*/  SHF.R.U32.HI R16, RZ, 0x1, R14 ;  /* 0x00000001ff107819 */ /* 0x000fe4000001160e */
[----:B------:R-:W-:-:S04]  /*0e90*/  SEL R9, RZ, 0x1, !P0 ;  /* 0x00000001ff097807 */ /* 0x000fc80004000000 */
[----:B------:R-:W-:-:S04]  /*0ea0*/  LOP3.LUT R9, R9, 0x1, R16, 0xf8, !PT ;  /* 0x0000000109097812 */ /* 0x000fc800078ef810 */
[----:B------:R-:W-:-:S04]  /*0eb0*/  LOP3.LUT R9, R9, R14, RZ, 0xc0, !PT ;  /* 0x0000000e09097212 */ /* 0x000fc800078ec0ff */
[----:B------:R-:W-:-:S04]  /*0ec0*/  IADD3 R9, PT, PT, R16, R9, RZ ;  /* 0x0000000910097210 */ /* 0x000fc80007ffe0ff */
[----:B------:R-:W-:Y:S01]  /*0ed0*/  LOP3.LUT R4, R9, R4, RZ, 0xfc, !PT ;  /* 0x0000000409047212 */ /* 0x000fe200078efcff */
[----:B------:R-:W-:Y:S06]  /*0ee0*/  BRA `(.L_x_23) ;  /* 0x0000000000107947 */ /* 0x000fec0003800000 */
.L_x_22:
[----:B------:R-:W-:-:S04]  /*0ef0*/  LOP3.LUT R4, R4, 0x80000000, RZ, 0xc0, !PT ;  /* 0x8000000004047812 */ /* 0x000fc800078ec0ff */
[----:B------:R-:W-:Y:S01]  /*0f00*/  LOP3.LUT R4, R4, 0x7f800000, RZ, 0xfc, !PT ;  /* 0x7f80000004047812 */ /* 0x000fe200078efcff */
[----:B------:R-:W-:Y:S06]  /*0f10*/  BRA `(.L_x_23) ;  /* 0x0000000000047947 */ /* 0x000fec0003800000 */
.L_x_21:
[----:B------:R-:W-:-:S07]  /*0f20*/  IMAD R4, R14, 0x800000, R4 ;  /* 0x008000000e047824 */ /* 0x000fce00078e0204 */
.L_x_23:
[----:B------:R-:W-:Y:S05]  /*0f30*/  BSYNC.RECONVERGENT B2 ;  /* 0x0000000000027941 */ /* 0x000fea0003800200 */
.L_x_20:
[----:B------:R-:W-:Y:S05]  /*0f40*/  BRA `(.L_x_24) ;  /* 0x0000000000207947 */ /* 0x000fea0003800000 */
.L_x_19:
[----:B------:R-:W-:-:S04]  /*0f50*/  LOP3.LUT R4, R15, 0x80000000, R4, 0x48, !PT ;  /* 0x800000000f047812 */ /* 0x000fc800078e4804 */
[----:B------:R-:W-:Y:S01]  /*0f60*/  LOP3.LUT R4, R4, 0x7f800000, RZ, 0xfc, !PT ;  /* 0x7f80000004047812 */ /* 0x000fe200078efcff */
[----:B------:R-:W-:Y:S06]  /*0f70*/  BRA `(.L_x_24) ;  /* 0x0000000000147947 */ /* 0x000fec0003800000 */
.L_x_18:
[----:B------:R-:W-:Y:S01]  /*0f80*/  LOP3.LUT R4, R15, 0x80000000, R4, 0x48, !PT ;  /* 0x800000000f047812 */ /* 0x000fe200078e4804 */
[----:B------:R-:W-:Y:S06]  /*0f90*/  BRA `(.L_x_24) ;  /* 0x00000000000c7947 */ /* 0x000fec0003800000 */
.L_x_17:
[----:B------:R-:W0:Y:S01]  /*0fa0*/  MUFU.RSQ R4, -QNAN ;  /* 0xffc0000000047908 */ /* 0x000e220000001400 */
[----:B------:R-:W-:Y:S05]  /*0fb0*/  BRA `(.L_x_24) ;  /* 0x0000000000047947 */ /* 0x000fea0003800000 */
.L_x_16:
[----:B------:R-:W-:-:S07]  /*0fc0*/  FADD.FTZ R4, R0, R5 ;  /* 0x0000000500047221 */ /* 0x000fce0000010000 */
.L_x_24:
[----:B------:R-:W-:Y:S05]  /*0fd0*/  BSYNC.RECONVERGENT B1 ;  /* 0x0000000000017941 */ /* 0x000fea0003800200 */
.L_x_14:
[----:B------:R-:W-:-:S04]  /*0fe0*/  HFMA2 R13, -RZ, RZ, 0, 0 ;  /* 0x00000000ff0d7431 */ /* 0x000fc800000001ff */
[----:B0-----:R-:W-:Y:S05]  /*0ff0*/  RET.REL.NODEC R12 `(_Z19d_getDistances_samePfiS_iS_S_) ;  /* 0xfffffff00c007950 */ /* 0x001fea0003c3ffff */
.L_x_25:
[----:B------:R-:W-:-:S00]  /*1000*/  BRA `(.L_x_25) ;  /* 0xfffffffc00fc7947 */ /* 0x000fc0000383ffff */
[----:B------:R-:W-:-:S00]  /*1010*/  NOP ;  /* 0x0000000000007918 */ /* 0x000fc00000000000 */
        /* <DEDUP_REMOVED lines=14> */
.L_x_49:


//--------------------- .text._Z14d_getDistancesPfiS_iS_S_ --------------------------
	.section	.text._Z14d_getDistancesPfiS_iS_S_,"ax",@progbits
	.align	128
        .global         _Z14d_getDistancesPfiS_iS_S_
        .type           _Z14d_getDistancesPfiS_iS_S_,@function
        .size           _Z14d_getDistancesPfiS_iS_S_,(.L_x_51 - _Z14d_getDistancesPfiS_iS_S_)
        .other          _Z14d_getDistancesPfiS_iS_S_,@"STO_CUDA_ENTRY STV_DEFAULT"
_Z14d_getDistancesPfiS_iS_S_:
.text._Z14d_getDistancesPfiS_iS_S_:
[----:B------:R-:W-:Y:S01]  /*0000*/  LDC R1, c[0x0][0x37c] ;  /* 0x0000df00ff017b82 */ /* 0x000fe20000000800 */
[----:B------:R-:W0:Y:S01]  /*0010*/  S2R R7, SR_CTAID.Y ;  /* 0x0000000000077919 */ /* 0x000e220000002600 */
[----:B------:R-:W1:Y:S01]  /*0020*/  LDCU UR4, c[0x0][0x398] ;  /* 0x00007300ff0477ac */ /* 0x000e620008000800 */
[----:B------:R-:W0:Y:S01]  /*0030*/  S2R R0, SR_TID.Y ;  /* 0x0000000000007919 */ /* 0x000e220000002200 */
[----:B------:R-:W2:Y:S01]  /*0040*/  LDCU UR5, c[0x0][0x388] ;  /* 0x00007100ff0577ac */ /* 0x000ea20008000800 */
[----:B------:R-:W3:Y:S01]  /*0050*/  S2R R6, SR_CTAID.X ;  /* 0x0000000000067919 */ /* 0x000ee20000002500 */
[----:B------:R-:W3:Y:S01]  /*0060*/  S2R R3, SR_TID.X ;  /* 0x0000000000037919 */ /* 0x000ee20000002100 */
[----:B0-----:R-:W-:-:S05]  /*0070*/  IMAD R7, R7, 0x20, R0 ;  /* 0x0000002007077824 */ /* 0x001fca00078e0200 */
[----:B-1----:R-:W-:Y:S02]  /*0080*/  ISETP.GE.AND P0, PT, R7, UR4, PT ;  /* 0x0000000407007c0c */ /* 0x002fe4000bf06270 */
[----:B---3--:R-:W-:-:S04]  /*0090*/  LEA R6, R6, R3, 0x5 ;  /* 0x0000000306067211 */ /* 0x008fc800078e28ff */
[----:B--2---:R-:W-:-:S13]  /*00a0*/  ISETP.GE.OR P0, PT, R6, UR5, P0 ;  /* 0x0000000506007c0c */ /* 0x004fda0008706670 */
[----:B------:R-:W-:Y:S05]  /*00b0*/  @P0 EXIT ;  /* 0x000000000000094d */ /* 0x000fea0003800000 */
[----:B------:R-:W0:Y:S01]  /*00c0*/  LDC.64 R8, c[0x0][0x3a8] ;  /* 0x0000ea00ff087b82 */ /* 0x000e220000000a00 */
[----:B------:R-:W0:Y:S07]  /*00d0*/  LDCU.64 UR4, c[0x0][0x358] ;  /* 0x00006b00ff0477ac */ /* 0x000e2e0008000a00 */
[----:B------:R-:W1:Y:S08]  /*00e0*/  LDC.64 R2, c[0x0][0x380] ;  /* 0x0000e000ff027b82 */ /* 0x000e700000000a00 */
[----:B------:R-:W2:Y:S01]  /*00f0*/  LDC.64 R12, c[0x0][0x390] ;  /* 0x0000e400ff0c7b82 */ /* 0x000ea20000000a00 */
[----:B------:R-:W-:-:S02]  /*0100*/  IMAD R11, R6, 0x3, RZ ;  /* 0x00000003060b7824 */ /* 0x000fc400078e02ff */
[----:B------:R-:W-:Y:S01]  /*0110*/  IMAD R15, R7, 0x3, RZ ;  /* 0x00000003070f7824 */ /* 0x000fe200078e02ff */
[----:B0-----:R-:W3:Y:S04]  /*0120*/  LDG.E R5, desc[UR4][R8.64] ;  /* 0x0000000408057981 */ /* 0x001ee8000c1e1900 */
[----:B------:R-:W5:Y:S01]  /*0130*/  LDG.E R10, desc[UR4][R8.64+0x8] ;  /* 0x00000804080a7981 */ /* 0x000f62000c1e1900 */
[----:B-1----:R-:W-:-:S03]  /*0140*/  IMAD.WIDE R2, R11, 0x4, R2 ;  /* 0x000000040b027825 */ /* 0x002fc600078e0202 */
[----:B------:R-:W5:Y:S04]  /*0150*/  LDG.E R11, desc[UR4][R8.64+0x4] ;  /* 0x00000404080b7981 */ /* 0x000f68000c1e1900 */
[----:B------:R-:W4:Y:S01]  /*0160*/  LDG.E R0, desc[UR4][R2.64] ;  /* 0x0000000402007981 */ /* 0x000f22000c1e1900 */
[----:B--2---:R-:W-:-:S03]  /*0170*/  IMAD.WIDE.U32 R12, R15, 0x4, R12 ;  /* 0x000000040f0c7825 */ /* 0x004fc600078e000c */
        /* <DEDUP_REMOVED lines=18> */
[----:B-----5:R-:W-:Y:S05]  /*02a0*/  CALL.REL.NOINC `($__internal_3_$__cuda_sm3x_div_rn_noftz_f32_slowpath) ;  /* 0x0000000400707944 */ /* 0x020fea0003c00000 */
[----:B------:R-:W-:-:S07]  /*02b0*/  IMAD.MOV.U32 R15, RZ, RZ, R4 ;  /* 0x000000ffff0f7224 */ /* 0x000fce00078e0004 */
.L_x_27:
[----:B------:R-:W-:Y:S05]  /*02c0*/  BSYNC.RECONVERGENT B0 ;  /* 0x0000000000007941 */ /* 0x000fea0003800200 */
.L_x_26:
[----:B------:R-:W-:Y:S01]  /*02d0*/  HFMA2 R4, -RZ, RZ, 1.75, 0 ;  /* 0x3f000000ff047431 */ /* 0x000fe200000001ff */
[----:B-----5:R-:W0:Y:S01]  /*02e0*/  MUFU.RCP R8, R11 ;  /* 0x0000000b00087308 */ /* 0x020e220000001000 */
[----:B------:R-:W-:Y:S07]  /*02f0*/  BSSY.RECONVERGENT B0, `(.L_x_28) ;  /* 0x0000011000007945 */ /* 0x000fee0003800200 */
[----:B------:R-:W-:Y:S01]  /*0300*/  FCHK P0, R2, R11 ;  /* 0x0000000b02007302 */ /* 0x000fe20000000000 */
[----:B------:R-:W-:-:S05]  /*0310*/  LOP3.LUT R4, R4, 0x80000000, R15, 0xb8, !PT ;  /* 0x8000000004047812 */ /* 0x000fca00078eb80f */
[----:B------:R-:W-:Y:S01]  /*0320*/  FADD.RZ R4, R4, R15 ;  /* 0x0000000f04047221 */ /* 0x000fe2000000c000 */
[----:B0-----:R-:W-:-:S05]  /*0330*/  FFMA R9, -R11, R8, 1 ;  /* 0x3f8000000b097423 */ /* 0x001fca0000000108 */
[----:B------:R-:W0:Y:S01]  /*0340*/  FRND.TRUNC R4, R4 ;  /* 0x0000000400047307 */ /* 0x000e22000020d000 */
[----:B------:R-:W-:-:S04]  /*0350*/  FFMA R9, R8, R9, R8 ;  /* 0x0000000908097223 */ /* 0x000fc80000000008 */
[----:B------:R-:W-:-:S04]  /*0360*/  FFMA R12, R2, R9, RZ ;  /* 0x00000009020c7223 */ /* 0x000fc800000000ff */
[----:B------:R-:W-:-:S04]  /*0370*/  FFMA R13, -R11, R12, R2 ;  /* 0x0000000c0b0d7223 */ /* 0x000fc80000000102 */
[----:B------:R-:W-:Y:S01]  /*0380*/  FFMA R9, R9, R13, R12 ;  /* 0x0000000d09097223 */ /* 0x000fe2000000000c */
[----:B0-----:R-:W-:Y:S01]  /*0390*/  FFMA R8, -R5, R4, R0 ;  /* 0x0000000405087223 */ /* 0x001fe20000000100 */
[----:B------:R-:W-:Y:S06]  /*03a0*/  @!P0 BRA `(.L_x_29) ;  /* 0x0000000000148947 */ /* 0x000fec0003800000 */
[----:B------:R-:W-:Y:S01]  /*03b0*/  IMAD.MOV.U32 R0, RZ, RZ, R2 ;  /* 0x000000ffff007224 */ /* 0x000fe200078e0002 */
[----:B------:R-:W-:Y:S02]  /*03c0*/  MOV R5, R11 ;  /* 0x0000000b00057202 */ /* 0x000fe40000000f00 */
[----:B------:R-:W-:-:S07]  /*03d0*/  MOV R12, 0x3f0 ;  /* 0x000003f0000c7802 */ /* 0x000fce0000000f00 */
[----:B------:R-:W-:Y:S05]  /*03e0*/  CALL.REL.NOINC `($__internal_3_$__cuda_sm3x_div_rn_noftz_f32_slowpath) ;  /* 0x0000000400207944 */ /* 0x000fea0003c00000 */
[----:B------:R-:W-:-:S07]  /*03f0*/  IMAD.MOV.U32 R9, RZ, RZ, R4 ;  /* 0x000000ffff097224 */ /* 0x000fce00078e0004 */
.L_x_29:
[----:B------:R-:W-:Y:S05]  /*0400*/  BSYNC.RECONVERGENT B0 ;  /* 0x0000000000007941 */ /* 0x000fea0003800200 */
.L_x_28:
[----:B------:R-:W0:Y:S01]  /*0410*/  MUFU.RCP R5, R10 ;  /* 0x0000000a00057308 */ /* 0x000e220000001000 */
[----:B------:R-:W-:Y:S01]  /*0420*/  MOV R0, 0x3f000000 ;  /* 0x3f00000000007802 */ /* 0x000fe20000000f00 */
[----:B------:R-:W-:Y:S03]  /*0430*/  BSSY.RECONVERGENT B0, `(.L_x_30) ;  /* 0x0000010000007945 */ /* 0x000fe60003800200 */
[----:B------:R-:W-:-:S03]  /*0440*/  LOP3.LUT R0, R0, 0x80000000, R9, 0xb8, !PT ;  /* 0x8000000000007812 */ /* 0x000fc600078eb809 */
[----:B------:R-:W-:Y:S02]  /*0450*/  FCHK P0, R3, R10 ;  /* 0x0000000a03007302 */ /* 0x000fe40000000000 */
[----:B------:R-:W-:-:S06]  /*0460*/  FADD.RZ R0, R0, R9 ;  /* 0x0000000900007221 */ /* 0x000fcc000000c000 */
[----:B------:R-:W1:Y:S01]  /*0470*/  FRND.TRUNC R0, R0 ;  /* 0x0000000000007307 */ /* 0x000e62000020d000 */
[----:B0-----:R-:W-:-:S04]  /*0480*/  FFMA R4, -R10, R5, 1 ;  /* 0x3f8000000a047423 */ /* 0x001fc80000000105 */
[----:B------:R-:W-:-:S04]  /*0490*/  FFMA R4, R5, R4, R5 ;  /* 0x0000000405047223 */ /* 0x000fc80000000005 */
[----:B------:R-:W-:-:S04]  /*04a0*/  FFMA R5, R3, R4, RZ ;  /* 0x0000000403057223 */ /* 0x000fc800000000ff */
[----:B------:R-:W-:Y:S01]  /*04b0*/  FFMA R9, -R10, R5, R3 ;  /* 0x000000050a097223 */ /* 0x000fe20000000103 */
[----:B-1----:R-:W-:-:S03]  /*04c0*/  FFMA R2, -R11, R0, R2 ;  /* 0x000000000b027223 */ /* 0x002fc60000000102 */
[----:B------:R-:W-:Y:S01]  /*04d0*/  FFMA R4, R4, R9, R5 ;  /* 0x0000000904047223 */ /* 0x000fe20000000005 */
[----:B------:R-:W-:Y:S06]  /*04e0*/  @!P0 BRA `(.L_x_31) ;  /* 0x0000000000108947 */ /* 0x000fec0003800000 */
[----:B------:R-:W-:Y:S01]  /*04f0*/  IMAD.MOV.U32 R0, RZ, RZ, R3 ;  /* 0x000000ffff007224 */ /* 0x000fe200078e0003 */
[----:B------:R-:W-:Y:S02]  /*0500*/  MOV R5, R10 ;  /* 0x0000000a00057202 */ /* 0x000fe40000000f00 */
[----:B------:R-:W-:-:S07]  /*0510*/  MOV R12, 0x530 ;  /* 0x00000530000c7802 */ /* 0x000fce0000000f00 */
[----:B------:R-:W-:Y:S05]  /*0520*/  CALL.REL.NOINC `($__internal_3_$__cuda_sm3x_div_rn_noftz_f32_slowpath) ;  /* 0x0000000000d07944 */ /* 0x000fea0003c00000 */
.L_x_31:
[----:B------:R-:W-:Y:S05]  /*0530*/  BSYNC.RECONVERGENT B0 ;  /* 0x0000000000007941 */ /* 0x000fea0003800200 */
.L_x_30:
[----:B------:R-:W-:Y:S02]  /*0540*/  IMAD.MOV.U32 R5, RZ, RZ, 0x3f000000 ;  /* 0x3f000000ff057424 */ /* 0x000fe400078e00ff */
[----:B------:R-:W-:Y:S01]  /*0550*/  FMUL R9, R2, R2 ;  /* 0x0000000202097220 */ /* 0x000fe20000400000 */
[----:B------:R-:W-:Y:S02]  /*0560*/  BSSY.RECONVERGENT B0, `(.L_x_32) ;  /* 0x0000012000007945 */ /* 0x000fe40003800200 */
[----:B------:R-:W-:Y:S01]  /*0570*/  LOP3.LUT R5, R5, 0x80000000, R4, 0xb8, !PT ;  /* 0x8000000005057812 */ /* 0x000fe200078eb804 */
[----:B------:R-:W-:-:S04]  /*0580*/  FFMA R8, R8, R8, R9 ;  /* 0x0000000808087223 */ /* 0x000fc80000000009 */
[----:B------:R-:W-:-:S06]  /*0590*/  FADD.RZ R5, R5, R4 ;  /* 0x0000000405057221 */ /* 0x000fcc000000c000 */
[----:B------:R-:W0:Y:S02]  /*05a0*/  FRND.TRUNC R5, R5 ;  /* 0x0000000500057307 */ /* 0x000e24000020d000 */
[----:B0-----:R-:W-:-:S04]  /*05b0*/  FFMA R3, -R10, R5, R3 ;  /* 0x000000050a037223 */ /* 0x001fc80000000103 */
[----:B------:R-:W-:-:S04]  /*05c0*/  FFMA R8, R3, R3, R8 ;  /* 0x0000000303087223 */ /* 0x000fc80000000008 */
[----:B------:R0:W1:Y:S01]  /*05d0*/  MUFU.RSQ R3, R8 ;  /* 0x0000000800037308 */ /* 0x0000620000001400 */
[----:B------:R-:W-:-:S04]  /*05e0*/  IADD3 R0, PT, PT, R8, -0xd000000, RZ ;  /* 0xf300000008007810 */ /* 0x000fc80007ffe0ff */
[----:B------:R-:W-:-:S13]  /*05f0*/  ISETP.GT.U32.AND P0, PT, R0, 0x727fffff, PT ;  /* 0x727fffff0000780c */ /* 0x000fda0003f04070 */
[----:B01----:R-:W-:Y:S05]  /*0600*/  @!P0 BRA `(.L_x_33) ;  /* 0x00000000000c8947 */ /* 0x003fea0003800000 */
[----:B------:R-:W-:-:S07]  /*0610*/  MOV R9, 0x630 ;  /* 0x0000063000097802 */ /* 0x000fce0000000f00 */
[----:B------:R-:W-:Y:S05]  /*0620*/  CALL.REL.NOINC `($__internal_2_$__cuda_sm20_sqrt_rn_f32_slowpath) ;  /* 0x0000000000307944 */ /* 0x000fea0003c00000 */
[----:B------:R-:W-:Y:S05]  /*0630*/  BRA `(.L_x_34) ;  /* 0x0000000000107947 */ /* 0x000fea0003800000 */
.L_x_33:
[----:B------:R-:W-:Y:S01]  /*0640*/  FMUL.FTZ R5, R8, R3 ;  /* 0x0000000308057220 */ /* 0x000fe20000410000 */
[----:B------:R-:W-:-:S03]  /*0650*/  FMUL.FTZ R2, R3, 0.5 ;  /* 0x3f00000003027820 */ /* 0x000fc60000410000 */
[----:B------:R-:W-:-:S04]  /*0660*/  FFMA R0, -R5, R5, R8 ;  /* 0x0000000505007223 */ /* 0x000fc80000000108 */
[----:B------:R-:W-:-:S07]  /*0670*/  FFMA R5, R0, R2, R5 ;  /* 0x0000000200057223 */ /* 0x000fce0000000005 */
.L_x_34:
[----:B------:R-:W-:Y:S05]  /*0680*/  BSYNC.RECONVERGENT B0 ;  /* 0x0000000000007941 */ /* 0x000fea0003800200 */
.L_x_32:
[----:B------:R-:W0:Y:S01]  /*0690*/  LDC.64 R2, c[0x0][0x3a0] ;  /* 0x0000e800ff027b82 */ /* 0x000e220000000a00 */
[----:B------:R-:W1:Y:S02]  /*06a0*/  LDCU UR6, c[0x0][0x398] ;  /* 0x00007300ff0677ac */ /* 0x000e640008000800 */
[----:B-1----:R-:W-:-:S04]  /*06b0*/  IMAD R7, R6, UR6, R7 ;  /* 0x0000000606077c24 */ /* 0x002fc8000f8e0207 */
[----:B0-----:R-:W-:-:S05]  /*06c0*/  IMAD.WIDE R2, R7, 0x4, R2 ;  /* 0x0000000407027825 */ /* 0x001fca00078e0202 */
[----:B------:R-:W-:Y:S01]  /*06d0*/  STG.E desc[UR4][R2.64], R5 ;  /* 0x0000000502007986 */ /* 0x000fe2000c101904 */
[----:B------:R-:W-:Y:S05]  /*06e0*/  EXIT ;  /* 0x000000000000794d */ /* 0x000fea0003800000 */
        .weak           $__internal_2_$__cuda_sm20_sqrt_rn_f32_slowpath
        .type           $__internal_2_$__cuda_sm20_sqrt_rn_f32_slowpath,@function
        .size           $__internal_2_$__cuda_sm20_sqrt_rn_f32_slowpath,($__internal_3_$__cuda_sm3x_div_rn_noftz_f32_slowpath - $__internal_2_$__cuda_sm20_sqrt_rn_f32_slowpath)
$__internal_2_$__cuda_sm20_sqrt_rn_f32_slowpath:
[----:B------:R-:W-:-:S13]  /*06f0*/  LOP3.LUT P0, RZ, R8, 0x7fffffff, RZ, 0xc0, !PT ;  /* 0x7fffffff08ff7812 */ /* 0x000fda000780c0ff */
[----:B------:R-:W-:Y:S01]  /*0700*/  @!P0 IMAD.MOV.U32 R2, RZ, RZ, R8 ;  /* 0x000000ffff028224 */ /* 0x000fe200078e0008 */
[----:B------:R-:W-:Y:S06]  /*0710*/  @!P0 BRA `(.L_x_35) ;  /* 0x0000000000448947 */ /* 0x000fec0003800000 */
[----:B------:R-:W-:Y:S02]  /*0720*/  FSETP.GEU.FTZ.AND P0, PT, R8, RZ, PT ;  /* 0x000000ff0800720b */ /* 0x000fe40003f1e000 */
[----:B------:R-:W-:-:S11]  /*0730*/  MOV R0, R8 ;  /* 0x0000000800007202 */ /* 0x000fd60000000f00 */
[----:B------:R-:W-:Y:S01]  /*0740*/  @!P0 IMAD.MOV.U32 R2, RZ, RZ, 0x7fffffff ;  /* 0x7fffffffff028424 */ /* 0x000fe200078e00ff */
        /* <DEDUP_REMOVED lines=9> */
[----:B------:R-:W-:Y:S02]  /*07e0*/  @!P0 MOV R2, R0 ;  /* 0x0000000000028202 */ /* 0x000fe40000000f00 */
[----:B------:R-:W-:-:S04]  /*07f0*/  @P0 FADD.FTZ R5, -R4, -RZ ;  /* 0x800000ff04050221 */ /* 0x000fc80000010100 */
[----:B------:R-:W-:-:S04]  /*0800*/  @P0 FFMA R5, R4, R5, R3 ;  /* 0x0000000504050223 */ /* 0x000fc80000000003 */
[----:B------:R-:W-:-:S04]  /*0810*/  @P0 FFMA R5, R5, R8, R4 ;  /* 0x0000000805050223 */ /* 0x000fc80000000004 */
[----:B------:R-:W-:-:S07]  /*0820*/  @P0 FMUL.FTZ R2, R5, 2.3283064365386962891e-10 ;  /* 0x2f80000005020820 */ /* 0x000fce0000410000 */
.L_x_35:
[----:B------:R-:W-:Y:S01]  /*0830*/  IMAD.MOV.U32 R5, RZ, RZ, R2 ;  /* 0x000000ffff057224 */ /* 0x000fe200078e0002 */
[----:B------:R-:W-:Y:S01]  /*0840*/  MOV R2, R9 ;  /* 0x0000000900027202 */ /* 0x000fe20000000f00 */
[----:B------:R-:W-:-:S04]  /*0850*/  IMAD.MOV.U32 R3, RZ, RZ, 0x0 ;  /* 0x00000000ff037424 */ /* 0x000fc800078e00ff */
[----:B------:R-:W-:Y:S05]  /*0860*/  RET.REL.NODEC R2 `(_Z14d_getDistancesPfiS_iS_S_) ;  /* 0xfffffff402e47950 */ /* 0x000fea0003c3ffff */
        .weak           $__internal_3_$__cuda_sm3x_div_rn_noftz_f32_slowpath
        .type           $__internal_3_$__cuda_sm3x_div_rn_noftz_f32_slowpath,@function
        .size           $__internal_3_$__cuda_sm3x_div_rn_noftz_f32_slowpath,(.L_x_51 - $__internal_3_$__cuda_sm3x_div_rn_noftz_f32_slowpath)
$__internal_3_$__cuda_sm3x_div_rn_noftz_f32_slowpath:
[--C-:B------:R-:W-:Y:S01]  /*0870*/  SHF.R.U32.HI R13, RZ, 0x17, R5.reuse ;  /* 0x00000017ff0d7819 */ /* 0x100fe20000011605 */
[----:B------:R-:W-:Y:S01]  /*0880*/  BSSY.RECONVERGENT B1, `(.L_x_36) ;  /* 0x0000064000017945 */ /* 0x000fe20003800200 */
[----:B------:R-:W-:Y:S01]  /*0890*/  SHF.R.U32.HI R4, RZ, 0x17, R0 ;  /* 0x00000017ff047819 */ /* 0x000fe20000011600 */
[----:B------:R-:W-:Y:S01]  /*08a0*/  IMAD.MOV.U32 R15, RZ, RZ, R5 ;  /* 0x000000ffff0f7224 */ /* 0x000fe200078e0005 */
[----:B------:R-:W-:Y:S02]  /*08b0*/  LOP3.LUT R13, R13, 0xff, RZ, 0xc0, !PT ;  /* 0x000000ff0d0d7812 */ /* 0x000fe400078ec0ff */
[----:B------:R-:W-:Y:S02]  /*08c0*/  LOP3.LUT R18, R4, 0xff, RZ, 0xc0, !PT ;  /* 0x000000ff04127812 */ /* 0x000fe400078ec0ff */
[----:B------:R-:W-:Y:S02]  /*08d0*/  IADD3 R16, PT, PT, R13, -0x1, RZ ;  /* 0xffffffff0d107810 */ /* 0x000fe40007ffe0ff */
[----:B------:R-:W-:Y:S01]  /*08e0*/  MOV R4, R0 ;  /* 0x0000000000047202 */ /* 0x000fe20000000f00 */
[----:B------:R-:W-:Y:S01]  /*08f0*/  VIADD R14, R18, 0xffffffff ;  /* 0xffffffff120e7836 */ /* 0x000fe20000000000 */
[----:B------:R-:W-:-:S04]  /*0900*/  ISETP.GT.U32.AND P0, PT, R16, 0xfd, PT ;  /* 0x000000fd1000780c */ /* 0x000fc80003f04070 */
[----:B------:R-:W-:-:S13]  /*0910*/  ISETP.GT.U32.OR P0, PT, R14, 0xfd, P0 ;  /* 0x000000fd0e00780c */ /* 0x000fda0000704470 */
[----:B------:R-:W-:Y:S01]  /*0920*/  @!P0 MOV R9, RZ ;  /* 0x000000ff00098202 */ /* 0x000fe20000000f00 */
        /* <DEDUP_REMOVED lines=19> */
[----:B------:R-:W-:Y:S01]  /*0a60*/  @P0 IMAD.MOV.U32 R9, RZ, RZ, RZ ;  /* 0x000000ffff090224 */ /* 0x000fe200078e00ff */
[----:B------:R-:W-:Y:S01]  /*0a70*/  @!P0 MOV R9, 0xffffffc0 ;  /* 0xffffffc000098802 */ /* 0x000fe20000000f00 */
[----:B------:R-:W-:Y:S01]  /*0a80*/  @!P0 FFMA R4, R0, 1.84467440737095516160e+19, RZ ;  /* 0x5f80000000048823 */ /* 0x000fe200000000ff */
[----:B------:R-:W-:-:S03]  /*0a90*/  @!P1 FFMA R15, R5, 1.84467440737095516160e+19, RZ ;  /* 0x5f800000050f9823 */ /* 0x000fc600000000ff */
[----:B------:R-:W-:-:S07]  /*0aa0*/  @!P1 VIADD R9, R9, 0x40 ;  /* 0x0000004009099836 */ /* 0x000fce0000000000 */
.L_x_37:
[----:B------:R-:W-:Y:S01]  /*0ab0*/  LEA R14, R13, 0xc0800000, 0x17 ;  /* 0xc08000000d0e7811 */ /* 0x000fe200078eb8ff */
[----:B------:R-:W-:Y:S03]  /*0ac0*/  BSSY.RECONVERGENT B2, `(.L_x_42) ;  /* 0x0000036000027945 */ /* 0x000fe60003800200 */
[----:B------:R-:W-:Y:S01]  /*0ad0*/  IADD3 R16, PT, PT, -R14, R15, RZ ;  /* 0x0000000f0e107210 */ /* 0x000fe20007ffe1ff */
[----:B------:R-:W-:-:S03]  /*0ae0*/  VIADD R14, R18, 0xffffff81 ;  /* 0xffffff81120e7836 */ /* 0x000fc60000000000 */
[----:B------:R-:W0:Y:S01]  /*0af0*/  MUFU.RCP R15, R16 ;  /* 0x00000010000f7308 */ /* 0x000e220000001000 */
[----:B------:R-:W-:Y:S01]  /*0b00*/  FADD.FTZ R17, -R16, -RZ ;  /* 0x800000ff10117221 */ /* 0x000fe20000010100 */
[C---:B------:R-:W-:Y:S01]  /*0b10*/  IMAD R4, R14.reuse, -0x800000, R4 ;  /* 0xff8000000e047824 */ /* 0x040fe200078e0204 */
[----:B------:R-:W-:-:S04]  /*0b20*/  IADD3 R14, PT, PT, R14, 0x7f, -R13 ;  /* 0x0000007f0e0e7810 */ /* 0x000fc80007ffe80d */
[----:B------:R-:W-:Y:S01]  /*0b30*/  IADD3 R14, PT, PT, R14, R9, RZ ;  /* 0x000000090e0e7210 */ /* 0x000fe20007ffe0ff */
        /* <DEDUP_REMOVED lines=8> */
[----:B------:R-:W-:-:S05]  /*0bc0*/  LOP3.LUT R13, R13, 0xff, RZ, 0xc0, !PT ;  /* 0x000000ff0d0d7812 */ /* 0x000fca00078ec0ff */
[----:B------:R-:W-:-:S05]  /*0bd0*/  IMAD.IADD R19, R13, 0x1, R14 ;  /* 0x000000010d137824 */ /* 0x000fca00078e020e */
[----:B------:R-:W-:-:S04]  /*0be0*/  IADD3 R9, PT, PT, R19, -0x1, RZ ;  /* 0xffffffff13097810 */ /* 0x000fc80007ffe0ff */
        /* <DEDUP_REMOVED lines=10> */
[----:B------:R-:W-:Y:S02]  /*0c90*/  VIADD R16, R19, 0x20 ;  /* 0x0000002013107836 */ /* 0x000fe40000000000 */
[-CC-:B------:R-:W-:Y:S01]  /*0ca0*/  FFMA.RM R14, R15, R17.reuse, R18.reuse ;  /* 0x000000110f0e7223 */ /* 0x180fe20000004012 */
[----:B------:R-:W-:Y:S02]  /*0cb0*/  ISETP.NE.AND P2, PT, R19, RZ, PT ;  /* 0x000000ff1300720c */ /* 0x000fe40003f45270 */
[----:B------:R-:W-:Y:S01]  /*0cc0*/  LOP3.LUT R13, R9, 0x7fffff, RZ, 0xc0, !PT ;  /* 0x007fffff090d7812 */ /* 0x000fe200078ec0ff */
[----:B------:R-:W-:Y:S01]  /*0cd0*/  FFMA.RP R9, R15, R17, R18 ;  /* 0x000000110f097223 */ /* 0x000fe20000008012 */
[----:B------:R-:W-:Y:S02]  /*0ce0*/  ISETP.NE.AND P1, PT, R19, RZ, PT ;  /* 0x000000ff1300720c */ /* 0x000fe40003f25270 */
[----:B------:R-:W-:-:S02]  /*0cf0*/  LOP3.LUT R13, R13, 0x800000, RZ, 0xfc, !PT ;  /* 0x008000000d0d7812 */ /* 0x000fc400078efcff */
[----:B------:R-:W-:Y:S02]  /*0d00*/  IADD3 R15, PT, PT, -R19, RZ, RZ ;  /* 0x000000ff130f7210 */ /* 0x000fe40007ffe1ff */
[----:B------:R-:W-:Y:S02]  /*0d10*/  SHF.L.U32 R16, R13, R16, RZ ;  /* 0x000000100d107219 */ /* 0x000fe400000006ff */
[----:B------:R-:W-:Y:S02]  /*0d20*/  FSETP.NEU.FTZ.AND P0, PT, R9, R14, PT ;  /* 0x0000000e0900720b */ /* 0x000fe40003f1d000 */
[----:B------:R-:W-:Y:S02]  /*0d30*/  SEL R14, R15, RZ, P2 ;  /* 0x000000ff0f0e7207 */ /* 0x000fe40001000000 */
[----:B------:R-:W-:Y:S02]  /*0d40*/  ISETP.NE.AND P1, PT, R16, RZ, P1 ;  /* 0x000000ff1000720c */ /* 0x000fe40000f25270 */
[----:B------:R-:W-:-:S02]  /*0d50*/  SHF.R.U32.HI R14, RZ, R14, R13 ;  /* 0x0000000eff0e7219 */ /* 0x000fc4000001160d */
[----:B------:R-:W-:Y:S02]  /*0d60*/  PLOP3.LUT P0, PT, P0, P1, PT, 0xf8, 0x8f ;  /* 0x00000000008f781c */ /* 0x000fe40000703f70 */
[----:B------:R-:W-:Y:S02]  /*0d70*/  SHF.R.U32.HI R16, RZ, 0x1, R14 ;  /* 0x00000001ff107819 */ /* 0x000fe4000001160e */
[----:B------:R-:W-:-:S04]  /*0d80*/  SEL R9, RZ, 0x1, !P0 ;  /* 0x00000001ff097807 */ /* 0x000fc80004000000 */
[----:B------:R-:W-:-:S04]  /*0d90*/  LOP3.LUT R9, R9, 0x1, R16, 0xf8, !PT ;  /* 0x0000000109097812 */ /* 0x000fc800078ef810 */
[----:B------:R-:W-:-:S05]  /*0da0*/  LOP3.LUT R9, R9, R14, RZ, 0xc0, !PT ;  /* 0x0000000e09097212 */ /* 0x000fca00078ec0ff */
[----:B------:R-:W-:-:S05]  /*0db0*/  IMAD.IADD R9, R16, 0x1, R9 ;  /* 0x0000000110097824 */ /* 0x000fca00078e0209 */
[----:B------:R-:W-:Y:S01]  /*0dc0*/  LOP3.LUT R4, R9, R4, RZ, 0xfc, !PT ;  /* 0x0000000409047212 */ /* 0x000fe200078efcff */
[----:B------:R-:W-:Y:S06]  /*0dd0*/  BRA `(.L_x_45) ;  /* 0x0000000000107947 */ /* 0x000fec0003800000 */
.L_x_44:
[----:B------:R-:W-:-:S04]  /*0de0*/  LOP3.LUT R4, R4, 0x80000000, RZ, 0xc0, !PT ;  /* 0x8000000004047812 */ /* 0x000fc800078ec0ff */
[----:B------:R-:W-:Y:S01]  /*0df0*/  LOP3.LUT R4, R4, 0x7f800000, RZ, 0xfc, !PT ;  /* 0x7f80000004047812 */ /* 0x000fe200078efcff */
[----:B------:R-:W-:Y:S06]  /*0e00*/  BRA `(.L_x_45) ;  /* 0x0000000000047947 */ /* 0x000fec0003800000 */
.L_x_43:
[----:B------:R-:W-:-:S07]  /*0e10*/  LEA R4, R14, R4, 0x17 ;  /* 0x000000040e047211 */ /* 0x000fce00078eb8ff */
.L_x_45:
[----:B------:R-:W-:Y:S05]  /*0e20*/  BSYNC.RECONVERGENT B2 ;  /* 0x0000000000027941 */ /* 0x000fea0003800200 */
.L_x_42:
[----:B------:R-:W-:Y:S05]  /*0e30*/  BRA `(.L_x_46) ;  /* 0x0000000000207947 */ /* 0x000fea0003800000 */
.L_x_41:
[----:B------:R-:W-:-:S04]  /*0e40*/  LOP3.LUT R4, R15, 0x80000000, R4, 0x48, !PT ;  /* 0x800000000f047812 */ /* 0x000fc800078e4804 */
[----:B------:R-:W-:Y:S01]  /*0e50*/  LOP3.LUT R4, R4, 0x7f800000, RZ, 0xfc, !PT ;  /* 0x7f80000004047812 */ /* 0x000fe200078efcff */
[----:B------:R-:W-:Y:S06]  /*0e60*/  BRA `(.L_x_46) ;  /* 0x0000000000147947 */ /* 0x000fec0003800000 */
.L_x_40:
[----:B------:R-:W-:Y:S01]  /*0e70*/  LOP3.LUT R4, R15, 0x80000000, R4, 0x48, !PT ;  /* 0x800000000f047812 */ /* 0x000fe200078e4804 */
[----:B------:R-:W-:Y:S06]  /*0e80*/  BRA `(.L_x_46) ;  /* 0x00000000000c7947 */ /* 0x000fec0003800000 */
.L_x_39:
[----:B------:R-:W0:Y:S01]  /*0e90*/  MUFU.RSQ R4, -QNAN ;  /* 0xffc0000000047908 */ /* 0x000e220000001400 */
[----:B------:R-:W-:Y:S05]  /*0ea0*/  BRA `(.L_x_46) ;  /* 0x0000000000047947 */ /* 0x000fea0003800000 */
.L_x_38:
[----:B------:R-:W-:-:S07]  /*0eb0*/  FADD.FTZ R4, R0, R5 ;  /* 0x0000000500047221 */ /* 0x000fce0000010000 */
.L_x_46:
[----:B------:R-:W-:Y:S05]  /*0ec0*/  BSYNC.RECONVERGENT B1 ;  /* 0x0000000000017941 */ /* 0x000fea0003800200 */
.L_x_36:
[----:B------:R-:W-:-:S04]  /*0ed0*/  IMAD.MOV.U32 R13, RZ, RZ, 0x0 ;  /* 0x00000000ff0d7424 */ /* 0x000fc800078e00ff */
[----:B0-----:R-:W-:Y:S05]  /*0ee0*/  RET.REL.NODEC R12 `(_Z14d_getDistancesPfiS_iS_S_) ;  /* 0xfffffff00c447950 */ /* 0x001fea0003c3ffff */
.L_x_47:
        /* <DEDUP_REMOVED lines=9> */
.L_x_51:


//--------------------- .nv.shared.reserved.0     --------------------------
	.section	.nv.shared.reserved.0,"aw",@nobits
	.weak		__nv_reservedSMEM_offset_0_alias
	.size		__nv_reservedSMEM_offset_0_alias, 0, 64
	.other		__nv_reservedSMEM_offset_0_alias,@"STO_CUDA_RESERVED_SHARED STV_DEFAULT"
__nv_reservedSMEM_offset_0_alias:
	.zero		0
	.zero		64


//--------------------- .nv.constant0._Z19d_getDistances_samePfiS_iS_S_ --------------------------
	.section	.nv.constant0._Z19d_getDistances_samePfiS_iS_S_,"a",@progbits
	.sectionflags	@""
	.align	4
.nv.constant0._Z19d_getDistances_samePfiS_iS_S_:
	.zero		944


//--------------------- .nv.constant0._Z14d_getDistancesPfiS_iS_S_ --------------------------
	.section	.nv.constant0._Z14d_getDistancesPfiS_iS_S_,"a",@progbits
	.sectionflags	@""
	.align	4
.nv.constant0._Z14d_getDistancesPfiS_iS_S_:
	.zero		944


//--------------------- SYMBOLS --------------------------

	.type		.nv.reservedSmem.offset0,@object
	.size		.nv.reservedSmem.offset0,0x4
